//
// Generated by NVIDIA NVVM Compiler
//
// Compiler Build ID: CL-36424714
// Cuda compilation tools, release 13.0, V13.0.88
// Based on NVVM 20.0.0
//

.version 9.0
.target sm_100
.address_size 64

	// .globl	_Z11compute_gpuPfS_iiiiiiii
.const .align 4 .b8 filter[36];

.visible .entry _Z11compute_gpuPfS_iiiiiiii(
	.param .u64 .ptr .align 1 _Z11compute_gpuPfS_iiiiiiii_param_0,
	.param .u64 .ptr .align 1 _Z11compute_gpuPfS_iiiiiiii_param_1,
	.param .u32 _Z11compute_gpuPfS_iiiiiiii_param_2,
	.param .u32 _Z11compute_gpuPfS_iiiiiiii_param_3,
	.param .u32 _Z11compute_gpuPfS_iiiiiiii_param_4,
	.param .u32 _Z11compute_gpuPfS_iiiiiiii_param_5,
	.param .u32 _Z11compute_gpuPfS_iiiiiiii_param_6,
	.param .u32 _Z11compute_gpuPfS_iiiiiiii_param_7,
	.param .u32 _Z11compute_gpuPfS_iiiiiiii_param_8,
	.param .u32 _Z11compute_gpuPfS_iiiiiiii_param_9
)
{
	.reg .pred 	%p<31>;
	.reg .b32 	%r<127>;
	.reg .b32 	%f<61>;
	.reg .b64 	%rd<155>;

	ld.param.u64 	%rd8, [_Z11compute_gpuPfS_iiiiiiii_param_0];
	ld.param.u32 	%r66, [_Z11compute_gpuPfS_iiiiiiii_param_4];
	ld.param.u32 	%r67, [_Z11compute_gpuPfS_iiiiiiii_param_5];
	ld.param.u32 	%r68, [_Z11compute_gpuPfS_iiiiiiii_param_6];
	ld.param.u32 	%r69, [_Z11compute_gpuPfS_iiiiiiii_param_7];
	ld.param.u32 	%r71, [_Z11compute_gpuPfS_iiiiiiii_param_9];
	cvta.to.global.u64 	%rd1, %rd8;
	mov.u32 	%r72, %ntid.x;
	mov.u32 	%r73, %ctaid.x;
	mov.u32 	%r74, %tid.x;
	mad.lo.s32 	%r1, %r72, %r73, %r74;
	mov.u32 	%r75, %ntid.y;
	mov.u32 	%r76, %ctaid.y;
	mov.u32 	%r77, %tid.y;
	mad.lo.s32 	%r2, %r75, %r76, %r77;
	setp.lt.s32 	%p3, %r68, 1;
	@%p3 bra 	$L__BB0_47;
	ld.param.u32 	%r106, [_Z11compute_gpuPfS_iiiiiiii_param_8];
	setp.lt.s32 	%p1, %r1, %r106;
	setp.lt.s32 	%p4, %r69, 1;
	@%p4 bra 	$L__BB0_47;
	and.b32  	%r3, %r69, 7;
	and.b32  	%r4, %r69, 3;
	and.b32  	%r5, %r69, 2147483640;
	and.b32  	%r6, %r69, 1;
	setp.lt.s32 	%p5, %r2, %r71;
	and.pred  	%p2, %p1, %p5;
	mul.lo.s32 	%r7, %r67, %r66;
	mov.b32 	%r108, 0;
	not.pred 	%p6, %p2;
	mov.u64 	%rd152, filter;
$L__BB0_3:
	mul.lo.s32 	%r9, %r7, %r108;
	@%p6 bra 	$L__BB0_46;
	ld.param.u32 	%r107, [_Z11compute_gpuPfS_iiiiiiii_param_8];
	ld.param.u64 	%rd154, [_Z11compute_gpuPfS_iiiiiiii_param_1];
	mad.lo.s32 	%r80, %r67, %r2, %r1;
	add.s32 	%r126, %r80, %r9;
	mul.lo.s32 	%r81, %r107, %r108;
	shl.b32 	%r82, %r81, 1;
	add.s32 	%r83, %r82, %r2;
	mad.lo.s32 	%r84, %r83, %r71, %r1;
	cvta.to.global.u64 	%rd9, %rd154;
	mul.wide.s32 	%rd10, %r84, 4;
	add.s64 	%rd2, %rd9, %rd10;
	mov.b32 	%r109, 0;
	cvt.s64.s32 	%rd136, %r9;
$L__BB0_5:
	setp.lt.u32 	%p7, %r69, 8;
	mad.lo.s32 	%r126, %r109, %r67, %r126;
	mul.lo.s32 	%r116, %r109, %r69;
	mov.b32 	%r119, 0;
	@%p7 bra 	$L__BB0_24;
	mov.b32 	%r111, 0;
$L__BB0_7:
	.pragma "nounroll";
	add.s32 	%r18, %r111, %r116;
	add.s32 	%r19, %r111, %r126;
	add.s32 	%r88, %r19, %r9;
	mul.wide.s32 	%rd11, %r88, 4;
	add.s64 	%rd12, %rd1, %rd11;
	ld.global.f32 	%f1, [%rd12];
	setp.eq.f32 	%p8, %f1, 0f00000000;
	@%p8 bra 	$L__BB0_9;
	mul.wide.u32 	%rd13, %r18, 4;
	add.s64 	%rd15, %rd152, %rd13;
	ld.const.f32 	%f16, [%rd15];
	ld.global.f32 	%f17, [%rd2];
	fma.rn.f32 	%f18, %f1, %f16, %f17;
	st.global.f32 	[%rd2], %f18;
$L__BB0_9:
	add.s32 	%r89, %r111, 1;
	add.s32 	%r20, %r89, %r18;
	add.s32 	%r21, %r89, %r19;
	cvt.s64.s32 	%rd16, %r19;
	cvt.s64.s32 	%rd4, %r111;
	add.s64 	%rd17, %rd4, %rd16;
	add.s64 	%rd18, %rd17, %rd136;
	shl.b64 	%rd19, %rd18, 2;
	add.s64 	%rd20, %rd1, %rd19;
	ld.global.f32 	%f2, [%rd20+4];
	setp.eq.f32 	%p9, %f2, 0f00000000;
	@%p9 bra 	$L__BB0_11;
	cvt.u64.u32 	%rd21, %r18;
	cvt.u64.u32 	%rd22, %r111;
	add.s64 	%rd23, %rd22, %rd21;
	shl.b64 	%rd24, %rd23, 2;
	add.s64 	%rd26, %rd152, %rd24;
	ld.const.f32 	%f19, [%rd26+4];
	ld.global.f32 	%f20, [%rd2];
	fma.rn.f32 	%f21, %f2, %f19, %f20;
	st.global.f32 	[%rd2], %f21;
$L__BB0_11:
	add.s32 	%r90, %r111, 2;
	add.s32 	%r22, %r90, %r20;
	add.s32 	%r23, %r90, %r21;
	cvt.s64.s32 	%rd27, %r21;
	add.s64 	%rd28, %rd4, %rd27;
	add.s64 	%rd29, %rd28, %rd136;
	shl.b64 	%rd30, %rd29, 2;
	add.s64 	%rd31, %rd1, %rd30;
	ld.global.f32 	%f3, [%rd31+8];
	setp.eq.f32 	%p10, %f3, 0f00000000;
	@%p10 bra 	$L__BB0_13;
	cvt.u64.u32 	%rd32, %r20;
	cvt.u64.u32 	%rd33, %r111;
	add.s64 	%rd34, %rd33, %rd32;
	shl.b64 	%rd35, %rd34, 2;
	add.s64 	%rd37, %rd152, %rd35;
	ld.const.f32 	%f22, [%rd37+8];
	ld.global.f32 	%f23, [%rd2];
	fma.rn.f32 	%f24, %f3, %f22, %f23;
	st.global.f32 	[%rd2], %f24;
$L__BB0_13:
	add.s32 	%r91, %r111, 3;
	add.s32 	%r24, %r91, %r22;
	add.s32 	%r25, %r91, %r23;
	cvt.s64.s32 	%rd38, %r23;
	add.s64 	%rd39, %rd4, %rd38;
	add.s64 	%rd40, %rd39, %rd136;
	shl.b64 	%rd41, %rd40, 2;
	add.s64 	%rd42, %rd1, %rd41;
	ld.global.f32 	%f4, [%rd42+12];
	setp.eq.f32 	%p11, %f4, 0f00000000;
	@%p11 bra 	$L__BB0_15;
	cvt.u64.u32 	%rd43, %r22;
	cvt.u64.u32 	%rd44, %r111;
	add.s64 	%rd45, %rd44, %rd43;
	shl.b64 	%rd46, %rd45, 2;
	add.s64 	%rd48, %rd152, %rd46;
	ld.const.f32 	%f25, [%rd48+12];
	ld.global.f32 	%f26, [%rd2];
	fma.rn.f32 	%f27, %f4, %f25, %f26;
	st.global.f32 	[%rd2], %f27;
$L__BB0_15:
	add.s32 	%r92, %r111, 4;
	add.s32 	%r26, %r92, %r24;
	add.s32 	%r27, %r92, %r25;
	cvt.s64.s32 	%rd49, %r25;
	add.s64 	%rd50, %rd4, %rd49;
	add.s64 	%rd51, %rd50, %rd136;
	shl.b64 	%rd52, %rd51, 2;
	add.s64 	%rd53, %rd1, %rd52;
	ld.global.f32 	%f5, [%rd53+16];
	setp.eq.f32 	%p12, %f5, 0f00000000;
	@%p12 bra 	$L__BB0_17;
	cvt.u64.u32 	%rd54, %r24;
	cvt.u64.u32 	%rd55, %r111;
	add.s64 	%rd56, %rd55, %rd54;
	shl.b64 	%rd57, %rd56, 2;
	add.s64 	%rd59, %rd152, %rd57;
	ld.const.f32 	%f28, [%rd59+16];
	ld.global.f32 	%f29, [%rd2];
	fma.rn.f32 	%f30, %f5, %f28, %f29;
	st.global.f32 	[%rd2], %f30;
$L__BB0_17:
	add.s32 	%r93, %r111, 5;
	add.s32 	%r28, %r93, %r26;
	add.s32 	%r29, %r93, %r27;
	cvt.s64.s32 	%rd60, %r27;
	add.s64 	%rd61, %rd4, %rd60;
	add.s64 	%rd62, %rd61, %rd136;
	shl.b64 	%rd63, %rd62, 2;
	add.s64 	%rd64, %rd1, %rd63;
	ld.global.f32 	%f6, [%rd64+20];
	setp.eq.f32 	%p13, %f6, 0f00000000;
	@%p13 bra 	$L__BB0_19;
	cvt.u64.u32 	%rd65, %r26;
	cvt.u64.u32 	%rd66, %r111;
	add.s64 	%rd67, %rd66, %rd65;
	shl.b64 	%rd68, %rd67, 2;
	add.s64 	%rd70, %rd152, %rd68;
	ld.const.f32 	%f31, [%rd70+20];
	ld.global.f32 	%f32, [%rd2];
	fma.rn.f32 	%f33, %f6, %f31, %f32;
	st.global.f32 	[%rd2], %f33;
$L__BB0_19:
	add.s32 	%r94, %r111, 6;
	add.s32 	%r30, %r94, %r28;
	add.s32 	%r31, %r94, %r29;
	cvt.s64.s32 	%rd71, %r29;
	add.s64 	%rd72, %rd4, %rd71;
	add.s64 	%rd73, %rd72, %rd136;
	shl.b64 	%rd74, %rd73, 2;
	add.s64 	%rd75, %rd1, %rd74;
	ld.global.f32 	%f7, [%rd75+24];
	setp.eq.f32 	%p14, %f7, 0f00000000;
	@%p14 bra 	$L__BB0_21;
	cvt.u64.u32 	%rd76, %r28;
	cvt.u64.u32 	%rd77, %r111;
	add.s64 	%rd78, %rd77, %rd76;
	shl.b64 	%rd79, %rd78, 2;
	add.s64 	%rd81, %rd152, %rd79;
	ld.const.f32 	%f34, [%rd81+24];
	ld.global.f32 	%f35, [%rd2];
	fma.rn.f32 	%f36, %f7, %f34, %f35;
	st.global.f32 	[%rd2], %f36;
$L__BB0_21:
	add.s32 	%r95, %r111, 7;
	add.s32 	%r116, %r95, %r30;
	add.s32 	%r126, %r95, %r31;
	cvt.s64.s32 	%rd82, %r31;
	add.s64 	%rd83, %rd4, %rd82;
	add.s64 	%rd84, %rd83, %rd136;
	shl.b64 	%rd85, %rd84, 2;
	add.s64 	%rd86, %rd1, %rd85;
	ld.global.f32 	%f8, [%rd86+28];
	setp.eq.f32 	%p15, %f8, 0f00000000;
	@%p15 bra 	$L__BB0_23;
	cvt.u64.u32 	%rd87, %r30;
	cvt.u64.u32 	%rd88, %r111;
	add.s64 	%rd89, %rd88, %rd87;
	shl.b64 	%rd90, %rd89, 2;
	add.s64 	%rd92, %rd152, %rd90;
	ld.const.f32 	%f37, [%rd92+28];
	ld.global.f32 	%f38, [%rd2];
	fma.rn.f32 	%f39, %f8, %f37, %f38;
	st.global.f32 	[%rd2], %f39;
$L__BB0_23:
	add.s32 	%r111, %r111, 8;
	setp.ne.s32 	%p16, %r111, %r5;
	mov.u32 	%r119, %r5;
	@%p16 bra 	$L__BB0_7;
$L__BB0_24:
	setp.eq.s32 	%p17, %r3, 0;
	@%p17 bra 	$L__BB0_45;
	add.s32 	%r97, %r3, -1;
	setp.lt.u32 	%p18, %r97, 3;
	@%p18 bra 	$L__BB0_35;
	add.s32 	%r39, %r119, %r116;
	add.s32 	%r40, %r119, %r126;
	add.s32 	%r98, %r40, %r9;
	mul.wide.s32 	%rd93, %r98, 4;
	add.s64 	%rd94, %rd1, %rd93;
	ld.global.f32 	%f9, [%rd94];
	setp.eq.f32 	%p19, %f9, 0f00000000;
	@%p19 bra 	$L__BB0_28;
	mul.wide.u32 	%rd95, %r39, 4;
	add.s64 	%rd97, %rd152, %rd95;
	ld.const.f32 	%f40, [%rd97];
	ld.global.f32 	%f41, [%rd2];
	fma.rn.f32 	%f42, %f9, %f40, %f41;
	st.global.f32 	[%rd2], %f42;
$L__BB0_28:
	add.s32 	%r99, %r119, 1;
	add.s32 	%r41, %r99, %r39;
	add.s32 	%r42, %r99, %r40;
	cvt.s64.s32 	%rd98, %r40;
	cvt.u64.u32 	%rd6, %r119;
	add.s64 	%rd99, %rd6, %rd98;
	add.s64 	%rd100, %rd99, %rd136;
	shl.b64 	%rd101, %rd100, 2;
	add.s64 	%rd102, %rd1, %rd101;
	ld.global.f32 	%f10, [%rd102+4];
	setp.eq.f32 	%p20, %f10, 0f00000000;
	@%p20 bra 	$L__BB0_30;
	cvt.u64.u32 	%rd103, %r39;
	cvt.u64.u32 	%rd104, %r119;
	add.s64 	%rd105, %rd104, %rd103;
	shl.b64 	%rd106, %rd105, 2;
	add.s64 	%rd108, %rd152, %rd106;
	ld.const.f32 	%f43, [%rd108+4];
	ld.global.f32 	%f44, [%rd2];
	fma.rn.f32 	%f45, %f10, %f43, %f44;
	st.global.f32 	[%rd2], %f45;
$L__BB0_30:
	add.s32 	%r100, %r119, 2;
	add.s32 	%r43, %r100, %r41;
	add.s32 	%r44, %r100, %r42;
	cvt.s64.s32 	%rd109, %r42;
	add.s64 	%rd110, %rd6, %rd109;
	add.s64 	%rd111, %rd110, %rd136;
	shl.b64 	%rd112, %rd111, 2;
	add.s64 	%rd113, %rd1, %rd112;
	ld.global.f32 	%f11, [%rd113+8];
	setp.eq.f32 	%p21, %f11, 0f00000000;
	@%p21 bra 	$L__BB0_32;
	cvt.u64.u32 	%rd114, %r41;
	cvt.u64.u32 	%rd115, %r119;
	add.s64 	%rd116, %rd115, %rd114;
	shl.b64 	%rd117, %rd116, 2;
	add.s64 	%rd119, %rd152, %rd117;
	ld.const.f32 	%f46, [%rd119+8];
	ld.global.f32 	%f47, [%rd2];
	fma.rn.f32 	%f48, %f11, %f46, %f47;
	st.global.f32 	[%rd2], %f48;
$L__BB0_32:
	cvt.s64.s32 	%rd120, %r44;
	add.s64 	%rd121, %rd6, %rd120;
	add.s64 	%rd122, %rd121, %rd136;
	shl.b64 	%rd123, %rd122, 2;
	add.s64 	%rd124, %rd1, %rd123;
	ld.global.f32 	%f12, [%rd124+12];
	setp.eq.f32 	%p22, %f12, 0f00000000;
	@%p22 bra 	$L__BB0_34;
	cvt.u64.u32 	%rd125, %r43;
	cvt.u64.u32 	%rd126, %r119;
	add.s64 	%rd127, %rd126, %rd125;
	shl.b64 	%rd128, %rd127, 2;
	add.s64 	%rd130, %rd152, %rd128;
	ld.const.f32 	%f49, [%rd130+12];
	ld.global.f32 	%f50, [%rd2];
	fma.rn.f32 	%f51, %f12, %f49, %f50;
	st.global.f32 	[%rd2], %f51;
$L__BB0_34:
	add.s32 	%r101, %r119, 3;
	add.s32 	%r126, %r101, %r44;
	add.s32 	%r119, %r119, 4;
	add.s32 	%r116, %r101, %r43;
$L__BB0_35:
	setp.eq.s32 	%p23, %r4, 0;
	@%p23 bra 	$L__BB0_45;
	setp.eq.s32 	%p24, %r4, 1;
	@%p24 bra 	$L__BB0_42;
	add.s32 	%r52, %r119, %r116;
	add.s32 	%r53, %r119, %r126;
	add.s32 	%r103, %r53, %r9;
	mul.wide.s32 	%rd131, %r103, 4;
	add.s64 	%rd132, %rd1, %rd131;
	ld.global.f32 	%f13, [%rd132];
	setp.eq.f32 	%p25, %f13, 0f00000000;
	@%p25 bra 	$L__BB0_39;
	mul.wide.u32 	%rd133, %r52, 4;
	add.s64 	%rd135, %rd152, %rd133;
	ld.const.f32 	%f52, [%rd135];
	ld.global.f32 	%f53, [%rd2];
	fma.rn.f32 	%f54, %f13, %f52, %f53;
	st.global.f32 	[%rd2], %f54;
$L__BB0_39:
	cvt.s64.s32 	%rd137, %r53;
	cvt.s64.s32 	%rd138, %r119;
	add.s64 	%rd139, %rd138, %rd137;
	add.s64 	%rd140, %rd139, %rd136;
	shl.b64 	%rd141, %rd140, 2;
	add.s64 	%rd142, %rd1, %rd141;
	ld.global.f32 	%f14, [%rd142+4];
	setp.eq.f32 	%p26, %f14, 0f00000000;
	@%p26 bra 	$L__BB0_41;
	cvt.u64.u32 	%rd143, %r52;
	cvt.u64.u32 	%rd144, %r119;
	add.s64 	%rd145, %rd144, %rd143;
	shl.b64 	%rd146, %rd145, 2;
	add.s64 	%rd148, %rd152, %rd146;
	ld.const.f32 	%f55, [%rd148+4];
	ld.global.f32 	%f56, [%rd2];
	fma.rn.f32 	%f57, %f14, %f55, %f56;
	st.global.f32 	[%rd2], %f57;
$L__BB0_41:
	add.s32 	%r104, %r119, 1;
	add.s32 	%r126, %r104, %r53;
	add.s32 	%r119, %r119, 2;
	add.s32 	%r116, %r104, %r52;
$L__BB0_42:
	setp.eq.s32 	%p27, %r6, 0;
	@%p27 bra 	$L__BB0_45;
	add.s32 	%r61, %r119, %r116;
	add.s32 	%r126, %r119, %r126;
	add.s32 	%r105, %r126, %r9;
	mul.wide.s32 	%rd149, %r105, 4;
	add.s64 	%rd150, %rd1, %rd149;
	ld.global.f32 	%f15, [%rd150];
	setp.eq.f32 	%p28, %f15, 0f00000000;
	@%p28 bra 	$L__BB0_45;
	mul.wide.u32 	%rd151, %r61, 4;
	add.s64 	%rd153, %rd152, %rd151;
	ld.const.f32 	%f58, [%rd153];
	ld.global.f32 	%f59, [%rd2];
	fma.rn.f32 	%f60, %f15, %f58, %f59;
	st.global.f32 	[%rd2], %f60;
$L__BB0_45:
	add.s32 	%r109, %r109, 1;
	setp.ne.s32 	%p29, %r109, %r69;
	@%p29 bra 	$L__BB0_5;
$L__BB0_46:
	add.s32 	%r108, %r108, 1;
	setp.ne.s32 	%p30, %r108, %r68;
	@%p30 bra 	$L__BB0_3;
$L__BB0_47:
	ret;

}
	// .globl	_Z15compute_gpu_csrPfS_PiS0_iiiiiiiii
.visible .entry _Z15compute_gpu_csrPfS_PiS0_iiiiiiiii(
	.param .u64 .ptr .align 1 _Z15compute_gpu_csrPfS_PiS0_iiiiiiiii_param_0,
	.param .u64 .ptr .align 1 _Z15compute_gpu_csrPfS_PiS0_iiiiiiiii_param_1,
	.param .u64 .ptr .align 1 _Z15compute_gpu_csrPfS_PiS0_iiiiiiiii_param_2,
	.param .u64 .ptr .align 1 _Z15compute_gpu_csrPfS_PiS0_iiiiiiiii_param_3,
	.param .u32 _Z15compute_gpu_csrPfS_PiS0_iiiiiiiii_param_4,
	.param .u32 _Z15compute_gpu_csrPfS_PiS0_iiiiiiiii_param_5,
	.param .u32 _Z15compute_gpu_csrPfS_PiS0_iiiiiiiii_param_6,
	.param .u32 _Z15compute_gpu_csrPfS_PiS0_iiiiiiiii_param_7,
	.param .u32 _Z15compute_gpu_csrPfS_PiS0_iiiiiiiii_param_8,
	.param .u32 _Z15compute_gpu_csrPfS_PiS0_iiiiiiiii_param_9,
	.param .u32 _Z15compute_gpu_csrPfS_PiS0_iiiiiiiii_param_10,
	.param .u32 _Z15compute_gpu_csrPfS_PiS0_iiiiiiiii_param_11,
	.param .u32 _Z15compute_gpu_csrPfS_PiS0_iiiiiiiii_param_12
)
{
	.reg .pred 	%p<15>;
	.reg .b32 	%r<52>;
	.reg .b32 	%f<4>;
	.reg .b64 	%rd<22>;

	ld.param.u64 	%rd4, [_Z15compute_gpu_csrPfS_PiS0_iiiiiiiii_param_1];
	ld.param.u64 	%rd6, [_Z15compute_gpu_csrPfS_PiS0_iiiiiiiii_param_3];
	ld.param.u32 	%r27, [_Z15compute_gpu_csrPfS_PiS0_iiiiiiiii_param_7];
	ld.param.u32 	%r28, [_Z15compute_gpu_csrPfS_PiS0_iiiiiiiii_param_8];
	ld.param.u32 	%r29, [_Z15compute_gpu_csrPfS_PiS0_iiiiiiiii_param_9];
	ld.param.u32 	%r30, [_Z15compute_gpu_csrPfS_PiS0_iiiiiiiii_param_10];
	ld.param.u32 	%r31, [_Z15compute_gpu_csrPfS_PiS0_iiiiiiiii_param_11];
	ld.param.u32 	%r32, [_Z15compute_gpu_csrPfS_PiS0_iiiiiiiii_param_12];
	mov.u32 	%r33, %ntid.x;
	mov.u32 	%r34, %ctaid.x;
	mov.u32 	%r35, %tid.x;
	mad.lo.s32 	%r1, %r33, %r34, %r35;
	setp.lt.s32 	%p1, %r29, 1;
	@%p1 bra 	$L__BB1_6;
	setp.lt.s32 	%p2, %r30, 1;
	@%p2 bra 	$L__BB1_6;
	sub.s32 	%r2, 1, %r30;
	cvta.to.global.u64 	%rd1, %rd6;
	cvta.to.global.u64 	%rd2, %rd4;
	not.b32 	%r37, %r1;
	add.s32 	%r3, %r30, %r37;
	sub.s32 	%r4, %r1, %r30;
	mul.lo.s32 	%r5, %r28, %r27;
	mov.b32 	%r46, 0;
	mov.u64 	%rd16, filter;
$L__BB1_3:
	setp.ge.s32 	%p3, %r1, %r27;
	@%p3 bra 	$L__BB1_5;
	ld.param.u64 	%rd21, [_Z15compute_gpu_csrPfS_PiS0_iiiiiiiii_param_2];
	mad.lo.s32 	%r38, %r46, %r27, %r46;
	add.s32 	%r39, %r38, %r1;
	cvta.to.global.u64 	%rd7, %rd21;
	mul.wide.s32 	%rd8, %r39, 4;
	add.s64 	%rd9, %rd7, %rd8;
	ld.global.u32 	%r47, [%rd9];
	ld.global.u32 	%r8, [%rd9+4];
	setp.lt.s32 	%p4, %r47, %r8;
	@%p4 bra 	$L__BB1_7;
$L__BB1_5:
	add.s32 	%r46, %r46, 1;
	setp.eq.s32 	%p14, %r46, %r29;
	@%p14 bra 	$L__BB1_6;
	bra.uni 	$L__BB1_3;
$L__BB1_6:
	ret;
$L__BB1_7:
	ld.param.u32 	%r45, [_Z15compute_gpu_csrPfS_PiS0_iiiiiiiii_param_4];
	mul.lo.s32 	%r10, %r46, %r45;
	mul.lo.s32 	%r11, %r46, %r31;
$L__BB1_8:
	ld.param.u64 	%rd20, [_Z15compute_gpu_csrPfS_PiS0_iiiiiiiii_param_0];
	add.s32 	%r40, %r47, %r10;
	mul.wide.s32 	%rd10, %r40, 4;
	add.s64 	%rd11, %rd1, %rd10;
	ld.global.u32 	%r13, [%rd11];
	mad.lo.s32 	%r41, %r5, %r46, %r47;
	cvta.to.global.u64 	%rd12, %rd20;
	mul.wide.s32 	%rd13, %r41, 4;
	add.s64 	%rd14, %rd12, %rd13;
	ld.global.f32 	%f1, [%rd14];
	add.s32 	%r14, %r2, %r13;
	mov.u32 	%r48, %r4;
$L__BB1_9:
	add.s32 	%r16, %r48, 1;
	setp.lt.s32 	%p5, %r48, 0;
	setp.ge.s32 	%p6, %r16, %r31;
	or.pred  	%p7, %p5, %p6;
	@%p7 bra 	$L__BB1_14;
	add.s32 	%r42, %r3, %r16;
	mul.lo.s32 	%r49, %r42, %r30;
	add.s32 	%r43, %r16, %r11;
	mad.lo.s32 	%r50, %r43, %r32, %r14;
	mov.u32 	%r51, %r14;
$L__BB1_11:
	add.s32 	%r44, %r51, -1;
	setp.lt.s32 	%p8, %r44, 0;
	setp.ge.s32 	%p9, %r51, %r32;
	or.pred  	%p10, %p8, %p9;
	@%p10 bra 	$L__BB1_13;
	mul.wide.s32 	%rd15, %r49, 4;
	add.s64 	%rd17, %rd16, %rd15;
	ld.const.f32 	%f2, [%rd17];
	mul.f32 	%f3, %f1, %f2;
	mul.wide.s32 	%rd18, %r50, 4;
	add.s64 	%rd19, %rd2, %rd18;
	st.global.f32 	[%rd19], %f3;
$L__BB1_13:
	add.s32 	%r22, %r51, 1;
	add.s32 	%r50, %r50, 1;
	add.s32 	%r49, %r49, 1;
	setp.lt.s32 	%p11, %r51, %r13;
	mov.u32 	%r51, %r22;
	@%p11 bra 	$L__BB1_11;
$L__BB1_14:
	setp.lt.s32 	%p12, %r16, %r1;
	mov.u32 	%r48, %r16;
	@%p12 bra 	$L__BB1_9;
	add.s32 	%r47, %r47, 1;
	setp.eq.s32 	%p13, %r47, %r8;
	@%p13 bra 	$L__BB1_5;
	bra.uni 	$L__BB1_8;

}


// ===== COMPILED SASS (sm_100) =====

	.target	sm_100

	.elftype	@"ET_EXEC"


//--------------------- .note.nv.tkinfo           --------------------------
	.section	.note.nv.tkinfo,"",@"SHT_NOTE"
	.sectionflags	@"SHF_NOTE_NV_TKINFO"
	.tkinfo
        /*0018*/ 	.word	0x00000002
        /*0030*/ 	.string	""
        /*0030*/ 	.string	"ptxas"
        /*0030*/ 	.string	"Cuda compilation tools, release 13.0, V13.0.88"
        /*0030*/ 	.string	"Build cuda_13.0.r13.0/compiler.36424714_0"
        /*0030*/ 	.string	"-arch sm_100 -m 64 "



//--------------------- .note.nv.cuinfo           --------------------------
	.section	.note.nv.cuinfo,"",@"SHT_NOTE"
	.sectionflags	@"SHF_NOTE_NV_CUINFO"
        /*0018*/ 	.short	0x0002
        /*001a*/ 	.short	0x0064
        /*001c*/ 	.short	0x0082
	.zero		2


//--------------------- .nv.info                  --------------------------
	.section	.nv.info,"",@"SHT_CUDA_INFO"
	.align	4


	//----- nvinfo : EIATTR_REGCOUNT
	.align		4
        /*0000*/ 	.byte	0x04, 0x2f
        /*0002*/ 	.short	(.L_2 - .L_1)
	.align		4
.L_1:
        /*0004*/ 	.word	index@(_Z11compute_gpuPfS_iiiiiiii)
        /*0008*/ 	.word	0x0000001d


	//----- nvinfo : EIATTR_FRAME_SIZE
	.align		4
.L_2:
        /*000c*/ 	.byte	0x04, 0x11
        /*000e*/ 	.short	(.L_4 - .L_3)
	.align		4
.L_3:
        /*0010*/ 	.word	index@(_Z11compute_gpuPfS_iiiiiiii)
        /*0014*/ 	.word	0x00000000


	//----- nvinfo : EIATTR_REGCOUNT
	.align		4
.L_4:
        /*0018*/ 	.byte	0x04, 0x2f
        /*001a*/ 	.short	(.L_6 - .L_5)
	.align		4
.L_5:
        /*001c*/ 	.word	index@(_Z15compute_gpu_csrPfS_PiS0_iiiiiiiii)
        /*0020*/ 	.word	0x00000015


	//----- nvinfo : EIATTR_FRAME_SIZE
	.align		4
.L_6:
        /*0024*/ 	.byte	0x04, 0x11
        /*0026*/ 	.short	(.L_8 - .L_7)
	.align		4
.L_7:
        /*0028*/ 	.word	index@(_Z15compute_gpu_csrPfS_PiS0_iiiiiiiii)
        /*002c*/ 	.word	0x00000000


	//----- nvinfo : EIATTR_MIN_STACK_SIZE
	.align		4
.L_8:
        /*0030*/ 	.byte	0x04, 0x12
        /*0032*/ 	.short	(.L_10 - .L_9)
	.align		4
.L_9:
        /*0034*/ 	.word	index@(_Z15compute_gpu_csrPfS_PiS0_iiiiiiiii)
        /*0038*/ 	.word	0x00000000


	//----- nvinfo : EIATTR_MIN_STACK_SIZE
	.align		4
.L_10:
        /*003c*/ 	.byte	0x04, 0x12
        /*003e*/ 	.short	(.L_12 - .L_11)
	.align		4
.L_11:
        /*0040*/ 	.word	index@(_Z11compute_gpuPfS_iiiiiiii)
        /*0044*/ 	.word	0x00000000
.L_12:


//--------------------- .nv.compat                --------------------------
	.section	.nv.compat,"",@"SHT_CUDA_COMPAT_INFO"
	.align	4
        /*0000*/ 	.byte	0x02, 0x09, 0x00, 0x00, 0x02, 0x02, 0x01, 0x00, 0x02, 0x05, 0x05, 0x00, 0x03, 0x07, 0x01, 0x01
        /*0010*/ 	.byte	0x02, 0x03, 0x00, 0x00, 0x02, 0x06, 0x01, 0x00, 0x04, 0x0b, 0x08, 0x00, 0x09, 0x00, 0x00, 0x00
        /*0020*/ 	.byte	0x00, 0x00, 0x00, 0x00


//--------------------- .nv.info._Z15compute_gpu_csrPfS_PiS0_iiiiiiiii --------------------------
	.section	.nv.info._Z15compute_gpu_csrPfS_PiS0_iiiiiiiii,"",@"SHT_CUDA_INFO"
	.sectionflags	@""
	.align	4


	//----- nvinfo : EIATTR_CUDA_API_VERSION
	.align		4
        /*0000*/ 	.byte	0x04, 0x37
        /*0002*/ 	.short	(.L_14 - .L_13)
.L_13:
        /*0004*/ 	.word	0x00000082


	//----- nvinfo : EIATTR_KPARAM_INFO
	.align		4
.L_14:
        /*0008*/ 	.byte	0x04, 0x17
        /*000a*/ 	.short	(.L_16 - .L_15)
.L_15:
        /*000c*/ 	.word	0x00000000
        /*0010*/ 	.short	0x000c
        /*0012*/ 	.short	0x0040
        /*0014*/ 	.byte	0x00, 0xf0, 0x11, 0x00


	//----- nvinfo : EIATTR_KPARAM_INFO
	.align		4
.L_16:
        /*0018*/ 	.byte	0x04, 0x17
        /*001a*/ 	.short	(.L_18 - .L_17)
.L_17:
        /*001c*/ 	.word	0x00000000
        /*0020*/ 	.short	0x000b
        /*0022*/ 	.short	0x003c
        /*0024*/ 	.byte	0x00, 0xf0, 0x11, 0x00


	//----- nvinfo : EIATTR_KPARAM_INFO
	.align		4
.L_18:
        /*0028*/ 	.byte	0x04, 0x17
        /*002a*/ 	.short	(.L_20 - .L_19)
.L_19:
        /*002c*/ 	.word	0x00000000
        /*0030*/ 	.short	0x000a
        /*0032*/ 	.short	0x0038
        /*0034*/ 	.byte	0x00, 0xf0, 0x11, 0x00


	//----- nvinfo : EIATTR_KPARAM_INFO
	.align		4
.L_20:
        /*0038*/ 	.byte	0x04, 0x17
        /*003a*/ 	.short	(.L_22 - .L_21)
.L_21:
        /*003c*/ 	.word	0x00000000
        /*0040*/ 	.short	0x0009
        /*0042*/ 	.short	0x0034
        /*0044*/ 	.byte	0x00, 0xf0, 0x11, 0x00


	//----- nvinfo : EIATTR_KPARAM_INFO
	.align		4
.L_22:
        /*0048*/ 	.byte	0x04, 0x17
        /*004a*/ 	.short	(.L_24 - .L_23)
.L_23:
        /*004c*/ 	.word	0x00000000
        /*0050*/ 	.short	0x0008
        /*0052*/ 	.short	0x0030
        /*0054*/ 	.byte	0x00, 0xf0, 0x11, 0x00


	//----- nvinfo : EIATTR_KPARAM_INFO
	.align		4
.L_24:
        /*0058*/ 	.byte	0x04, 0x17
        /*005a*/ 	.short	(.L_26 - .L_25)
.L_25:
        /*005c*/ 	.word	0x00000000
        /*0060*/ 	.short	0x0007
        /*0062*/ 	.short	0x002c
        /*0064*/ 	.byte	0x00, 0xf0, 0x11, 0x00


	//----- nvinfo : EIATTR_KPARAM_INFO
	.align		4
.L_26:
        /*0068*/ 	.byte	0x04, 0x17
        /*006a*/ 	.short	(.L_28 - .L_27)
.L_27:
        /*006c*/ 	.word	0x00000000
        /*0070*/ 	.short	0x0006
        /*0072*/ 	.short	0x0028
        /*0074*/ 	.byte	0x00, 0xf0, 0x11, 0x00


	//----- nvinfo : EIATTR_KPARAM_INFO
	.align		4
.L_28:
        /*0078*/ 	.byte	0x04, 0x17
        /*007a*/ 	.short	(.L_30 - .L_29)
.L_29:
        /*007c*/ 	.word	0x00000000
        /*0080*/ 	.short	0x0005
        /*0082*/ 	.short	0x0024
        /*0084*/ 	.byte	0x00, 0xf0, 0x11, 0x00


	//----- nvinfo : EIATTR_KPARAM_INFO
	.align		4
.L_30:
        /*0088*/ 	.byte	0x04, 0x17
        /*008a*/ 	.short	(.L_32 - .L_31)
.L_31:
        /*008c*/ 	.word	0x00000000
        /*0090*/ 	.short	0x0004
        /*0092*/ 	.short	0x0020
        /*0094*/ 	.byte	0x00, 0xf0, 0x11, 0x00


	//----- nvinfo : EIATTR_KPARAM_INFO
	.align		4
.L_32:
        /*0098*/ 	.byte	0x04, 0x17
        /*009a*/ 	.short	(.L_34 - .L_33)
.L_33:
        /*009c*/ 	.word	0x00000000
        /*00a0*/ 	.short	0x0003
        /*00a2*/ 	.short	0x0018
        /*00a4*/ 	.byte	0x00, 0xf5, 0x21, 0x00


	//----- nvinfo : EIATTR_KPARAM_INFO
	.align		4
.L_34:
        /*00a8*/ 	.byte	0x04, 0x17
        /*00aa*/ 	.short	(.L_36 - .L_35)
.L_35:
        /*00ac*/ 	.word	0x00000000
        /*00b0*/ 	.short	0x0002
        /*00b2*/ 	.short	0x0010
        /*00b4*/ 	.byte	0x00, 0xf5, 0x21, 0x00


	//----- nvinfo : EIATTR_KPARAM_INFO
	.align		4
.L_36:
        /*00b8*/ 	.byte	0x04, 0x17
        /*00ba*/ 	.short	(.L_38 - .L_37)
.L_37:
        /*00bc*/ 	.word	0x00000000
        /*00c0*/ 	.short	0x0001
        /*00c2*/ 	.short	0x0008
        /*00c4*/ 	.byte	0x00, 0xf5, 0x21, 0x00


	//----- nvinfo : EIATTR_KPARAM_INFO
	.align		4
.L_38:
        /*00c8*/ 	.byte	0x04, 0x17
        /*00ca*/ 	.short	(.L_40 - .L_39)
.L_39:
        /*00cc*/ 	.word	0x00000000
        /*00d0*/ 	.short	0x0000
        /*00d2*/ 	.short	0x0000
        /*00d4*/ 	.byte	0x00, 0xf5, 0x21, 0x00


	//----- nvinfo : EIATTR_SPARSE_MMA_MASK
	.align		4
.L_40:
        /*00d8*/ 	.byte	0x03, 0x50
        /*00da*/ 	.short	0x0000


	//----- nvinfo : EIATTR_MAXREG_COUNT
	.align		4
        /*00dc*/ 	.byte	0x03, 0x1b
        /*00de*/ 	.short	0x00ff


	//----- nvinfo : EIATTR_MERCURY_ISA_VERSION
	.align		4
        /*00e0*/ 	.byte	0x03, 0x5f
        /*00e2*/ 	.short	0x0101


	//----- nvinfo : EIATTR_VRC_CTA_INIT_COUNT
	.align		4
        /*00e4*/ 	.byte	0x02, 0x4a
	.zero		1
	.zero		1


	//----- nvinfo : EIATTR_EXIT_INSTR_OFFSETS
	.align		4
        /*00e8*/ 	.byte	0x04, 0x1c
        /*00ea*/ 	.short	(.L_42 - .L_41)


	//   ....[0]....
.L_41:
        /*00ec*/ 	.word	0x00000040


	//   ....[1]....
        /*00f0*/ 	.word	0x00000090


	//   ....[2]....
        /*00f4*/ 	.word	0x00000550


	//----- nvinfo : EIATTR_CRS_STACK_SIZE
	.align		4
.L_42:
        /*00f8*/ 	.byte	0x04, 0x1e
        /*00fa*/ 	.short	(.L_44 - .L_43)
.L_43:
        /*00fc*/ 	.word	0x00000000


	//----- nvinfo : EIATTR_CBANK_PARAM_SIZE
	.align		4
.L_44:
        /*0100*/ 	.byte	0x03, 0x19
        /*0102*/ 	.short	0x0044


	//----- nvinfo : EIATTR_PARAM_CBANK
	.align		4
        /*0104*/ 	.byte	0x04, 0x0a
        /*0106*/ 	.short	(.L_46 - .L_45)
	.align		4
.L_45:
        /*0108*/ 	.word	index@(.nv.constant0._Z15compute_gpu_csrPfS_PiS0_iiiiiiiii)
        /*010c*/ 	.short	0x0380
        /*010e*/ 	.short	0x0044


	//----- nvinfo : EIATTR_SW_WAR
	.align		4
.L_46:
        /*0110*/ 	.byte	0x04, 0x36
        /*0112*/ 	.short	(.L_48 - .L_47)
.L_47:
        /*0114*/ 	.word	0x00000008
.L_48:


//--------------------- .nv.info._Z11compute_gpuPfS_iiiiiiii --------------------------
	.section	.nv.info._Z11compute_gpuPfS_iiiiiiii,"",@"SHT_CUDA_INFO"
	.sectionflags	@""
	.align	4


	//----- nvinfo : EIATTR_CUDA_API_VERSION
	.align		4
        /*0000*/ 	.byte	0x04, 0x37
        /*0002*/ 	.short	(.L_50 - .L_49)
.L_49:
        /*0004*/ 	.word	0x00000082


	//----- nvinfo : EIATTR_KPARAM_INFO
	.align		4
.L_50:
        /*0008*/ 	.byte	0x04, 0x17
        /*000a*/ 	.short	(.L_52 - .L_51)
.L_51:
        /*000c*/ 	.word	0x00000000
        /*0010*/ 	.short	0x0009
        /*0012*/ 	.short	0x002c
        /*0014*/ 	.byte	0x00, 0xf0, 0x11, 0x00


	//----- nvinfo : EIATTR_KPARAM_INFO
	.align		4
.L_52:
        /*0018*/ 	.byte	0x04, 0x17
        /*001a*/ 	.short	(.L_54 - .L_53)
.L_53:
        /*001c*/ 	.word	0x00000000
        /*0020*/ 	.short	0x0008
        /*0022*/ 	.short	0x0028
        /*0024*/ 	.byte	0x00, 0xf0, 0x11, 0x00


	//----- nvinfo : EIATTR_KPARAM_INFO
	.align		4
.L_54:
        /*0028*/ 	.byte	0x04, 0x17
        /*002a*/ 	.short	(.L_56 - .L_55)
.L_55:
        /*002c*/ 	.word	0x00000000
        /*0030*/ 	.short	0x0007
        /*0032*/ 	.short	0x0024
        /*0034*/ 	.byte	0x00, 0xf0, 0x11, 0x00


	//----- nvinfo : EIATTR_KPARAM_INFO
	.align		4
.L_56:
        /*0038*/ 	.byte	0x04, 0x17
        /*003a*/ 	.short	(.L_58 - .L_57)
.L_57:
        /*003c*/ 	.word	0x00000000
        /*0040*/ 	.short	0x0006
        /*0042*/ 	.short	0x0020
        /*0044*/ 	.byte	0x00, 0xf0, 0x11, 0x00


	//----- nvinfo : EIATTR_KPARAM_INFO
	.align		4
.L_58:
        /*0048*/ 	.byte	0x04, 0x17
        /*004a*/ 	.short	(.L_60 - .L_59)
.L_59:
        /*004c*/ 	.word	0x00000000
        /*0050*/ 	.short	0x0005
        /*0052*/ 	.short	0x001c
        /*0054*/ 	.byte	0x00, 0xf0, 0x11, 0x00


	//----- nvinfo : EIATTR_KPARAM_INFO
	.align		4
.L_60:
        /*0058*/ 	.byte	0x04, 0x17
        /*005a*/ 	.short	(.L_62 - .L_61)
.L_61:
        /*005c*/ 	.word	0x00000000
        /*0060*/ 	.short	0x0004
        /*0062*/ 	.short	0x0018
        /*0064*/ 	.byte	0x00, 0xf0, 0x11, 0x00


	//----- nvinfo : EIATTR_KPARAM_INFO
	.align		4
.L_62:
        /*0068*/ 	.byte	0x04, 0x17
        /*006a*/ 	.short	(.L_64 - .L_63)
.L_63:
        /*006c*/ 	.word	0x00000000
        /*0070*/ 	.short	0x0003
        /*0072*/ 	.short	0x0014
        /*0074*/ 	.byte	0x00, 0xf0, 0x11, 0x00


	//----- nvinfo : EIATTR_KPARAM_INFO
	.align		4
.L_64:
        /*0078*/ 	.byte	0x04, 0x17
        /*007a*/ 	.short	(.L_66 - .L_65)
.L_65:
        /*007c*/ 	.word	0x00000000
        /*0080*/ 	.short	0x0002
        /*0082*/ 	.short	0x0010
        /*0084*/ 	.byte	0x00, 0xf0, 0x11, 0x00


	//----- nvinfo : EIATTR_KPARAM_INFO
	.align		4
.L_66:
        /*0088*/ 	.byte	0x04, 0x17
        /*008a*/ 	.short	(.L_68 - .L_67)
.L_67:
        /*008c*/ 	.word	0x00000000
        /*0090*/ 	.short	0x0001
        /*0092*/ 	.short	0x0008
        /*0094*/ 	.byte	0x00, 0xf5, 0x21, 0x00


	//----- nvinfo : EIATTR_KPARAM_INFO
	.align		4
.L_68:
        /*0098*/ 	.byte	0x04, 0x17
        /*009a*/ 	.short	(.L_70 - .L_69)
.L_69:
        /*009c*/ 	.word	0x00000000
        /*00a0*/ 	.short	0x0000
        /*00a2*/ 	.short	0x0000
        /*00a4*/ 	.byte	0x00, 0xf5, 0x21, 0x00


	//----- nvinfo : EIATTR_SPARSE_MMA_MASK
	.align		4
.L_70:
        /*00a8*/ 	.byte	0x03, 0x50
        /*00aa*/ 	.short	0x0000


	//----- nvinfo : EIATTR_MAXREG_COUNT
	.align		4
        /*00ac*/ 	.byte	0x03, 0x1b
        /*00ae*/ 	.short	0x00ff


	//----- nvinfo : EIATTR_MERCURY_ISA_VERSION
	.align		4
        /*00b0*/ 	.byte	0x03, 0x5f
        /*00b2*/ 	.short	0x0101


	//----- nvinfo : EIATTR_VRC_CTA_INIT_COUNT
	.align		4
        /*00b4*/ 	.byte	0x02, 0x4a
	.zero		1
	.zero		1


	//----- nvinfo : EIATTR_EXIT_INSTR_OFFSETS
	.align		4
        /*00b8*/ 	.byte	0x04, 0x1c
        /*00ba*/ 	.short	(.L_72 - .L_71)


	//   ....[0]....
.L_71:
        /*00bc*/ 	.word	0x00000050


	//   ....[1]....
        /*00c0*/ 	.word	0x000000c0


	//   ....[2]....
        /*00c4*/ 	.word	0x00001310


	//----- nvinfo : EIATTR_CRS_STACK_SIZE
	.align		4
.L_72:
        /*00c8*/ 	.byte	0x04, 0x1e
        /*00ca*/ 	.short	(.L_74 - .L_73)
.L_73:
        /*00cc*/ 	.word	0x00000000


	//----- nvinfo : EIATTR_CBANK_PARAM_SIZE
	.align		4
.L_74:
        /*00d0*/ 	.byte	0x03, 0x19
        /*00d2*/ 	.short	0x0030


	//----- nvinfo : EIATTR_PARAM_CBANK
	.align		4
        /*00d4*/ 	.byte	0x04, 0x0a
        /*00d6*/ 	.short	(.L_76 - .L_75)
	.align		4
.L_75:
        /*00d8*/ 	.word	index@(.nv.constant0._Z11compute_gpuPfS_iiiiiiii)
        /*00dc*/ 	.short	0x0380
        /*00de*/ 	.short	0x0030


	//----- nvinfo : EIATTR_SW_WAR
	.align		4
.L_76:
        /*00e0*/ 	.byte	0x04, 0x36
        /*00e2*/ 	.short	(.L_78 - .L_77)
.L_77:
        /*00e4*/ 	.word	0x00000008
.L_78:


//--------------------- .nv.callgraph             --------------------------
	.section	.nv.callgraph,"",@"SHT_CUDA_CALLGRAPH"
	.align	4
	.sectionentsize	8
	.align		4
        /*0000*/ 	.word	0x00000000
	.align		4
        /*0004*/ 	.word	0xffffffff
	.align		4
        /*0008*/ 	.word	0x00000000
	.align		4
        /*000c*/ 	.word	0xfffffffe
	.align		4
        /*0010*/ 	.word	0x00000000
	.align		4
        /*0014*/ 	.word	0xfffffffd
	.align		4
        /*0018*/ 	.word	0x00000000
	.align		4
        /*001c*/ 	.word	0xfffffffc


//--------------------- .nv.constant3             --------------------------
	.section	.nv.constant3,"a",@progbits
	.align	4
.nv.constant3:
	.type		filter,@object
	.size		filter,(.L_0 - filter)
filter:
	.zero		36
.L_0:


//--------------------- .text._Z15compute_gpu_csrPfS_PiS0_iiiiiiiii --------------------------
	.section	.text._Z15compute_gpu_csrPfS_PiS0_iiiiiiiii,"ax",@progbits
	.align	128
        .global         _Z15compute_gpu_csrPfS_PiS0_iiiiiiiii
        .type           _Z15compute_gpu_csrPfS_PiS0_iiiiiiiii,@function
        .size           _Z15compute_gpu_csrPfS_PiS0_iiiiiiiii,(.L_x_21 - _Z15compute_gpu_csrPfS_PiS0_iiiiiiiii)
        .other          _Z15compute_gpu_csrPfS_PiS0_iiiiiiiii,@"STO_CUDA_ENTRY STV_DEFAULT"
_Z15compute_gpu_csrPfS_PiS0_iiiiiiiii:
.text._Z15compute_gpu_csrPfS_PiS0_iiiiiiiii:
[----:B------:R-:W-:Y:S08]  /*0000*/  LDC R1, c[0x0][0x37c] ;  /* 0x0000df00ff017b82 */ /* 0x000ff00000000800 */
[----:B------:R-:W0:Y:S02]  /*0010*/  LDC R0, c[0x0][0x3b4] ;  /* 0x0000ed00ff007b82 */ /* 0x000e240000000800 */
[----:B0-----:R-:W-:-:S02]  /*0020*/  ISETP.GE.AND P0, PT, R0, 0x1, PT ;  /* 0x000000010000780c */ /* 0x001fc40003f06270 */
[----:B------:R-:W0:Y:S11]  /*0030*/  S2R R0, SR_CTAID.X ;  /* 0x0000000000007919 */ /* 0x000e360000002500 */
[----:B------:R-:W-:Y:S05]  /*0040*/  @!P0 EXIT ;  /* 0x000000000000894d */ /* 0x000fea0003800000 */
[----:B------:R-:W1:Y:S01]  /*0050*/  LDC R2, c[0x0][0x3b8] ;  /* 0x0000ee00ff027b82 */ /* 0x000e620000000800 */
[----:B------:R-:W2:Y:S01]  /*0060*/  S2R R3, SR_TID.X ;  /* 0x0000000000037919 */ /* 0x000ea20000002100 */
[----:B------:R-:W3:Y:S01]  /*0070*/  LDCU UR6, c[0x0][0x360] ;  /* 0x00006c00ff0677ac */ /* 0x000ee20008000800 */
[----:B-1----:R-:W-:-:S13]  /*0080*/  ISETP.GE.AND P0, PT, R2, 0x1, PT ;  /* 0x000000010200780c */ /* 0x002fda0003f06270 */
[----:B--23--:R-:W-:Y:S05]  /*0090*/  @!P0 EXIT ;  /* 0x000000000000894d */ /* 0x00cfea0003800000 */
[----:B------:R-:W1:Y:S01]  /*00a0*/  LDCU UR4, c[0x0][0x3b0] ;  /* 0x00007600ff0477ac */ /* 0x000e620008000800 */
[----:B0-----:R-:W-:Y:S02]  /*00b0*/  IMAD R0, R0, UR6, R3 ;  /* 0x0000000600007c24 */ /* 0x001fe4000f8e0203 */
[----:B------:R-:W-:Y:S01]  /*00c0*/  IMAD.MOV.U32 R4, RZ, RZ, RZ ;  /* 0x000000ffff047224 */ /* 0x000fe200078e00ff */
[----:B------:R-:W1:Y:S02]  /*00d0*/  LDCU UR5, c[0x0][0x3ac] ;  /* 0x00007580ff0577ac */ /* 0x000e640008000800 */
[----:B------:R-:W-:Y:S01]  /*00e0*/  LOP3.LUT R3, RZ, R0, RZ, 0x33, !PT ;  /* 0x00000000ff037212 */ /* 0x000fe200078e33ff */
[----:B------:R-:W0:Y:S04]  /*00f0*/  LDCU.64 UR6, c[0x0][0x358] ;  /* 0x00006b00ff0677ac */ /* 0x000e280008000a00 */
[----:B------:R-:W-:Y:S01]  /*0100*/  IMAD.IADD R3, R3, 0x1, R2 ;  /* 0x0000000103037824 */ /* 0x000fe200078e0202 */
[----:B------:R-:W-:Y:S01]  /*0110*/  IADD3 R2, PT, PT, R0, -R2, RZ ;  /* 0x8000000200027210 */ /* 0x000fe20007ffe0ff */
[----:B-1----:R-:W-:-:S12]  /*0120*/  UIMAD UR4, UR4, UR5, URZ ;  /* 0x00000005040472a4 */ /* 0x002fd8000f8e02ff */
.L_x_8:
[----:B------:R-:W1:Y:S01]  /*0130*/  LDC R5, c[0x0][0x3ac] ;  /* 0x0000eb00ff057b82 */ /* 0x000e620000000800 */
[----:B------:R-:W-:Y:S01]  /*0140*/  BSSY.RECONVERGENT B0, `(.L_x_0) ;  /* 0x000003d000007945 */ /* 0x000fe20003800200 */
[----:B-1----:R-:W-:-:S13]  /*0150*/  ISETP.GE.AND P0, PT, R0, R5, PT ;  /* 0x000000050000720c */ /* 0x002fda0003f06270 */
[----:B-----5:R-:W-:Y:S05]  /*0160*/  @P0 BRA `(.L_x_1) ;  /* 0x0000000000e80947 */ /* 0x020fea0003800000 */
[----:B------:R-:W1:Y:S01]  /*0170*/  LDC.64 R6, c[0x0][0x390] ;  /* 0x0000e400ff067b82 */ /* 0x000e620000000a00 */
[----:B------:R-:W-:-:S05]  /*0180*/  IMAD R5, R4, R5, R4 ;  /* 0x0000000504057224 */ /* 0x000fca00078e0204 */
[----:B------:R-:W-:-:S05]  /*0190*/  IADD3 R5, PT, PT, R0, R5, RZ ;  /* 0x0000000500057210 */ /* 0x000fca0007ffe0ff */
[----:B-1----:R-:W-:-:S05]  /*01a0*/  IMAD.WIDE R6, R5, 0x4, R6 ;  /* 0x0000000405067825 */ /* 0x002fca00078e0206 */
[----:B0-----:R-:W2:Y:S04]  /*01b0*/  LDG.E R8, desc[UR6][R6.64] ;  /* 0x0000000606087981 */ /* 0x001ea8000c1e1900 */
[----:B------:R-:W2:Y:S02]  /*01c0*/  LDG.E R5, desc[UR6][R6.64+0x4] ;  /* 0x0000040606057981 */ /* 0x000ea4000c1e1900 */
[----:B--2---:R-:W-:-:S13]  /*01d0*/  ISETP.GE.AND P0, PT, R8, R5, PT ;  /* 0x000000050800720c */ /* 0x004fda0003f06270 */
[----:B------:R-:W-:Y:S05]  /*01e0*/  @P0 BRA `(.L_x_1) ;  /* 0x0000000000c80947 */ /* 0x000fea0003800000 */
[----:B------:R-:W-:-:S07]  /*01f0*/  IMAD.MOV.U32 R7, RZ, RZ, R8 ;  /* 0x000000ffff077224 */ /* 0x000fce00078e0008 */
.L_x_7:
[----:B------:R-:W0:Y:S01]  /*0200*/  LDC.64 R8, c[0x0][0x398] ;  /* 0x0000e600ff087b82 */ /* 0x000e220000000a00 */
[----:B------:R-:W1:Y:S07]  /*0210*/  LDCU UR5, c[0x0][0x3a0] ;  /* 0x00007400ff0577ac */ /* 0x000e6e0008000800 */
[----:B------:R-:W2:Y:S01]  /*0220*/  LDC.64 R10, c[0x0][0x380] ;  /* 0x0000e000ff0a7b82 */ /* 0x000ea20000000a00 */
[----:B-1----:R-:W-:-:S04]  /*0230*/  IMAD R13, R4, UR5, R7 ;  /* 0x00000005040d7c24 */ /* 0x002fc8000f8e0207 */
[----:B0-----:R-:W-:-:S04]  /*0240*/  IMAD.WIDE R8, R13, 0x4, R8 ;  /* 0x000000040d087825 */ /* 0x001fc800078e0208 */
[----:B------:R-:W-:Y:S01]  /*0250*/  IMAD R13, R4, UR4, R7 ;  /* 0x00000004040d7c24 */ /* 0x000fe2000f8e0207 */
[----:B------:R-:W3:Y:S03]  /*0260*/  LDG.E R6, desc[UR6][R8.64] ;  /* 0x0000000608067981 */ /* 0x000ee6000c1e1900 */
[----:B--2---:R-:W-:Y:S02]  /*0270*/  IMAD.WIDE R10, R13, 0x4, R10 ;  /* 0x000000040d0a7825 */ /* 0x004fe400078e020a */
[----:B------:R-:W3:Y:S03]  /*0280*/  LDC R13, c[0x0][0x3b8] ;  /* 0x0000ee00ff0d7b82 */ /* 0x000ee60000000800 */
[----:B-----5:R0:W5:Y:S01]  /*0290*/  LDG.E R14, desc[UR6][R10.64] ;  /* 0x000000060a0e7981 */ /* 0x020162000c1e1900 */
[----:B------:R-:W-:Y:S01]  /*02a0*/  IADD3 R7, PT, PT, R7, 0x1, RZ ;  /* 0x0000000107077810 */ /* 0x000fe20007ffe0ff */
[----:B------:R-:W-:Y:S01]  /*02b0*/  BSSY.RECONVERGENT B1, `(.L_x_2) ;  /* 0x0000024000017945 */ /* 0x000fe20003800200 */
[----:B------:R-:W-:-:S02]  /*02c0*/  IMAD.MOV.U32 R12, RZ, RZ, R2 ;  /* 0x000000ffff0c7224 */ /* 0x000fc400078e0002 */
[----:B------:R-:W-:Y:S02]  /*02d0*/  ISETP.NE.AND P1, PT, R7, R5, PT ;  /* 0x000000050700720c */ /* 0x000fe40003f25270 */
[----:B0--3--:R-:W-:-:S11]  /*02e0*/  IADD3 R16, PT, PT, R6, 0x1, -R13 ;  /* 0x0000000106107810 */ /* 0x009fd60007ffe80d */
.L_x_6:
[----:B------:R-:W0:Y:S01]  /*02f0*/  LDC R9, c[0x0][0x3bc] ;  /* 0x0000ef00ff097b82 */ /* 0x000e220000000800 */
[----:B------:R-:W-:Y:S01]  /*0300*/  IADD3 R18, PT, PT, R12, 0x1, RZ ;  /* 0x000000010c127810 */ /* 0x000fe20007ffe0ff */
[----:B------:R-:W-:Y:S03]  /*0310*/  BSSY.RECONVERGENT B2, `(.L_x_3) ;  /* 0x000001b000027945 */ /* 0x000fe60003800200 */
[C---:B------:R-:W-:Y:S02]  /*0320*/  ISETP.GE.AND P2, PT, R18.reuse, R0, PT ;  /* 0x000000001200720c */ /* 0x040fe40003f46270 */
[----:B0-----:R-:W-:-:S04]  /*0330*/  ISETP.GE.AND P0, PT, R18, R9, PT ;  /* 0x000000091200720c */ /* 0x001fc80003f06270 */
[----:B------:R-:W-:-:S13]  /*0340*/  ISETP.LT.OR P0, PT, R12, RZ, P0 ;  /* 0x000000ff0c00720c */ /* 0x000fda0000701670 */
[----:B------:R-:W-:Y:S05]  /*0350*/  @P0 BRA `(.L_x_4) ;  /* 0x0000000000580947 */ /* 0x000fea0003800000 */
[----:B------:R-:W0:Y:S01]  /*0360*/  LDC R17, c[0x0][0x3c0] ;  /* 0x0000f000ff117b82 */ /* 0x000e220000000800 */
[----:B------:R-:W1:Y:S01]  /*0370*/  LDCU UR8, c[0x0][0x3b8] ;  /* 0x00007700ff0877ac */ /* 0x000e620008000800 */
[--C-:B------:R-:W-:Y:S01]  /*0380*/  IMAD.IADD R8, R3, 0x1, R18.reuse ;  /* 0x0000000103087824 */ /* 0x100fe200078e0212 */
[----:B------:R-:W-:Y:S01]  /*0390*/  MOV R12, R16 ;  /* 0x00000010000c7202 */ /* 0x000fe20000000f00 */
[----:B------:R-:W-:Y:S01]  /*03a0*/  IMAD R9, R4, R9, R18 ;  /* 0x0000000904097224 */ /* 0x000fe200078e0212 */
[----:B------:R-:W2:Y:S01]  /*03b0*/  LDCU UR5, c[0x0][0x3c0] ;  /* 0x00007800ff0577ac */ /* 0x000ea20008000800 */
[----:B-1----:R-:W-:Y:S02]  /*03c0*/  IMAD R10, R8, UR8, RZ ;  /* 0x00000008080a7c24 */ /* 0x002fe4000f8e02ff */
[----:B--2---:R-:W-:-:S07]  /*03d0*/  IMAD R11, R9, UR5, R16 ;  /* 0x00000005090b7c24 */ /* 0x004fce000f8e0210 */
.L_x_5:
[C---:B------:R-:W-:Y:S01]  /*03e0*/  VIADD R8, R12.reuse, 0xffffffff ;  /* 0xffffffff0c087836 */ /* 0x040fe20000000000 */
[----:B0-----:R-:W-:-:S04]  /*03f0*/  ISETP.GE.AND P0, PT, R12, R17, PT ;  /* 0x000000110c00720c */ /* 0x001fc80003f06270 */
[----:B------:R-:W-:-:S13]  /*0400*/  ISETP.LT.OR P0, PT, R8, RZ, P0 ;  /* 0x000000ff0800720c */ /* 0x000fda0000701670 */
[C---:B------:R-:W-:Y:S01]  /*0410*/  @!P0 SHF.L.U32 R13, R10.reuse, 0x2, RZ ;  /* 0x000000020a0d8819 */ /* 0x040fe200000006ff */
[----:B------:R-:W0:Y:S01]  /*0420*/  @!P0 LDC.64 R8, c[0x0][0x388] ;  /* 0x0000e200ff088b82 */ /* 0x000e220000000a00 */
[----:B------:R-:W-:-:S07]  /*0430*/  IADD3 R10, PT, PT, R10, 0x1, RZ ;  /* 0x000000010a0a7810 */ /* 0x000fce0007ffe0ff */
[----:B------:R-:W1:Y:S01]  /*0440*/  @!P0 LDC R13, c[0x3][R13] ;  /* 0x00c000000d0d8b82 */ /* 0x000e620000000800 */
[----:B0-----:R-:W-:-:S04]  /*0450*/  @!P0 IMAD.WIDE R8, R11, 0x4, R8 ;  /* 0x000000040b088825 */ /* 0x001fc800078e0208 */
[----:B------:R-:W-:Y:S02]  /*0460*/  VIADD R11, R11, 0x1 ;  /* 0x000000010b0b7836 */ /* 0x000fe40000000000 */
[----:B-1---5:R-:W-:-:S05]  /*0470*/  @!P0 FMUL R15, R14, R13 ;  /* 0x0000000d0e0f8220 */ /* 0x022fca0000400000 */
[----:B------:R1:W-:Y:S01]  /*0480*/  @!P0 STG.E desc[UR6][R8.64], R15 ;  /* 0x0000000f08008986 */ /* 0x0003e2000c101906 */
[C---:B------:R-:W-:Y:S01]  /*0490*/  ISETP.GE.AND P0, PT, R12.reuse, R6, PT ;  /* 0x000000060c00720c */ /* 0x040fe20003f06270 */
[----:B------:R-:W-:-:S12]  /*04a0*/  VIADD R12, R12, 0x1 ;  /* 0x000000010c0c7836 */ /* 0x000fd80000000000 */
[----:B-1----:R-:W-:Y:S05]  /*04b0*/  @!P0 BRA `(.L_x_5) ;  /* 0xfffffffc00c88947 */ /* 0x002fea000383ffff */
.L_x_4:
[----:B------:R-:W-:Y:S05]  /*04c0*/  BSYNC.RECONVERGENT B2 ;  /* 0x0000000000027941 */ /* 0x000fea0003800200 */
.L_x_3:
[----:B------:R-:W-:Y:S01]  /*04d0*/  MOV R12, R18 ;  /* 0x00000012000c7202 */ /* 0x000fe20000000f00 */
[----:B------:R-:W-:Y:S06]  /*04e0*/  @!P2 BRA `(.L_x_6) ;  /* 0xfffffffc0080a947 */ /* 0x000fec000383ffff */
[----:B------:R-:W-:Y:S05]  /*04f0*/  BSYNC.RECONVERGENT B1 ;  /* 0x0000000000017941 */ /* 0x000fea0003800200 */
.L_x_2:
[----:B------:R-:W-:Y:S05]  /*0500*/  @P1 BRA `(.L_x_7) ;  /* 0xfffffffc003c1947 */ /* 0x000fea000383ffff */
.L_x_1:
[----:B0-----:R-:W-:Y:S05]  /*0510*/  BSYNC.RECONVERGENT B0 ;  /* 0x0000000000007941 */ /* 0x001fea0003800200 */
.L_x_0:
[----:B------:R-:W0:Y:S01]  /*0520*/  LDCU UR5, c[0x0][0x3b4] ;  /* 0x00007680ff0577ac */ /* 0x000e220008000800 */
[----:B------:R-:W-:-:S05]  /*0530*/  VIADD R4, R4, 0x1 ;  /* 0x0000000104047836 */ /* 0x000fca0000000000 */
[----:B0-----:R-:W-:-:S13]  /*0540*/  ISETP.NE.AND P0, PT, R4, UR5, PT ;  /* 0x0000000504007c0c */ /* 0x001fda000bf05270 */
[----:B------:R-:W-:Y:S05]  /*0550*/  @!P0 EXIT ;  /* 0x000000000000894d */ /* 0x000fea0003800000 */
[----:B------:R-:W-:Y:S05]  /*0560*/  BRA `(.L_x_8) ;  /* 0xfffffff800f07947 */ /* 0x000fea000383ffff */
.L_x_9:
[----:B------:R-:W-:-:S00]  /*0570*/  BRA `(.L_x_9) ;  /* 0xfffffffc00fc7947 */ /* 0x000fc0000383ffff */
[----:B------:R-:W-:-:S00]  /*0580*/  NOP ;  /* 0x0000000000007918 */ /* 0x000fc00000000000 */
[----:B------:R-:W-:-:S00]  /*0590*/  NOP ;  /* 0x0000000000007918 */ /* 0x000fc00000000000 */
[----:B------:R-:W-:-:S00]  /*05a0*/  NOP ;  /* 0x0000000000007918 */ /* 0x000fc00000000000 */
[----:B------:R-:W-:-:S00]  /*05b0*/  NOP ;  /* 0x0000000000007918 */ /* 0x000fc00000000000 */
[----:B------:R-:W-:-:S00]  /*05c0*/  NOP ;  /* 0x0000000000007918 */ /* 0x000fc00000000000 */
[----:B------:R-:W-:-:S00]  /*05d0*/  NOP ;  /* 0x0000000000007918 */ /* 0x000fc00000000000 */
[----:B------:R-:W-:-:S00]  /*05e0*/  NOP ;  /* 0x0000000000007918 */ /* 0x000fc00000000000 */
[----:B------:R-:W-:-:S00]  /*05f0*/  NOP ;  /* 0x0000000000007918 */ /* 0x000fc00000000000 */
.L_x_21:


//--------------------- .text._Z11compute_gpuPfS_iiiiiiii --------------------------
	.section	.text._Z11compute_gpuPfS_iiiiiiii,"ax",@progbits
	.align	128
        .global         _Z11compute_gpuPfS_iiiiiiii
        .type           _Z11compute_gpuPfS_iiiiiiii,@function
        .size           _Z11compute_gpuPfS_iiiiiiii,(.L_x_22 - _Z11compute_gpuPfS_iiiiiiii)
        .other          _Z11compute_gpuPfS_iiiiiiii,@"STO_CUDA_ENTRY STV_DEFAULT"
_Z11compute_gpuPfS_iiiiiiii:
.text._Z11compute_gpuPfS_iiiiiiii:
[----:B------:R-:W-:Y:S08]  /*0000*/  LDC R1, c[0x0][0x37c] ;  /* 0x0000df00ff017b82 */ /* 0x000ff00000000800 */
[----:B------:R-:W0:Y:S01]  /*0010*/  LDC R0, c[0x0][0x3a0] ;  /* 0x0000e800ff007b82 */ /* 0x000e220000000800 */
[----:B------:R-:W1:Y:S01]  /*0020*/  S2R R7, SR_CTAID.X ;  /* 0x0000000000077919 */ /* 0x000e620000002500 */
[----:B0-----:R-:W-:-:S02]  /*0030*/  ISETP.GE.AND P0, PT, R0, 0x1, PT ;  /* 0x000000010000780c */ /* 0x001fc40003f06270 */
[----:B------:R-:W0:Y:S11]  /*0040*/  S2R R0, SR_CTAID.Y ;  /* 0x0000000000007919 */ /* 0x000e360000002600 */
[----:B-1----:R-:W-:Y:S05]  /*0050*/  @!P0 EXIT ;  /* 0x000000000000894d */ /* 0x002fea0003800000 */
[----:B------:R-:W1:Y:S01]  /*0060*/  LDC R6, c[0x0][0x3a4] ;  /* 0x0000e900ff067b82 */ /* 0x000e620000000800 */
[----:B------:R-:W2:Y:S01]  /*0070*/  S2R R3, SR_TID.Y ;  /* 0x0000000000037919 */ /* 0x000ea20000002200 */
[----:B------:R-:W3:Y:S01]  /*0080*/  LDCU UR6, c[0x0][0x360] ;  /* 0x00006c00ff0677ac */ /* 0x000ee20008000800 */
[----:B------:R-:W4:Y:S01]  /*0090*/  S2R R2, SR_TID.X ;  /* 0x0000000000027919 */ /* 0x000f220000002100 */
[----:B------:R-:W0:Y:S01]  /*00a0*/  LDCU UR7, c[0x0][0x364] ;  /* 0x00006c80ff0777ac */ /* 0x000e220008000800 */
[----:B-1----:R-:W-:-:S13]  /*00b0*/  ISETP.GE.AND P0, PT, R6, 0x1, PT ;  /* 0x000000010600780c */ /* 0x002fda0003f06270 */
[----:B0-234-:R-:W-:Y:S05]  /*00c0*/  @!P0 EXIT ;  /* 0x000000000000894d */ /* 0x01dfea0003800000 */
[----:B------:R-:W0:Y:S01]  /*00d0*/  LDCU.64 UR8, c[0x0][0x3a8] ;  /* 0x00007500ff0877ac */ /* 0x000e220008000a00 */
[----:B------:R-:W-:Y:S01]  /*00e0*/  IMAD R0, R0, UR7, R3 ;  /* 0x0000000700007c24 */ /* 0x000fe2000f8e0203 */
[C---:B------:R-:W-:Y:S01]  /*00f0*/  LOP3.LUT R16, R6.reuse, 0x7, RZ, 0xc0, !PT ;  /* 0x0000000706107812 */ /* 0x040fe200078ec0ff */
[----:B------:R-:W-:Y:S01]  /*0100*/  IMAD R7, R7, UR6, R2 ;  /* 0x0000000607077c24 */ /* 0x000fe2000f8e0202 */
[----:B------:R-:W1:Y:S01]  /*0110*/  LDCU.64 UR4, c[0x0][0x398] ;  /* 0x00007300ff0477ac */ /* 0x000e620008000a00 */
[C---:B------:R-:W-:Y:S01]  /*0120*/  LOP3.LUT R18, R6.reuse, 0x3, RZ, 0xc0, !PT ;  /* 0x0000000306127812 */ /* 0x040fe200078ec0ff */
[----:B------:R-:W-:Y:S01]  /*0130*/  IMAD.MOV.U32 R19, RZ, RZ, RZ ;  /* 0x000000ffff137224 */ /* 0x000fe200078e00ff */
[----:B------:R-:W-:Y:S01]  /*0140*/  LOP3.LUT R6, R6, 0x7ffffff8, RZ, 0xc0, !PT ;  /* 0x7ffffff806067812 */ /* 0x000fe200078ec0ff */
[----:B------:R-:W2:Y:S01]  /*0150*/  LDCU.64 UR6, c[0x0][0x358] ;  /* 0x00006b00ff0677ac */ /* 0x000ea20008000a00 */
[----:B0-----:R-:W-:-:S04]  /*0160*/  ISETP.GE.AND P0, PT, R0, UR9, PT ;  /* 0x0000000900007c0c */ /* 0x001fc8000bf06270 */
[----:B------:R-:W-:Y:S01]  /*0170*/  ISETP.LT.AND P0, PT, R7, UR8, !P0 ;  /* 0x0000000807007c0c */ /* 0x000fe2000c701270 */
[----:B-1----:R-:W-:-:S12]  /*0180*/  UIMAD UR4, UR5, UR4, URZ ;  /* 0x00000004050472a4 */ /* 0x002fd8000f8e02ff */
.L_x_19:
[----:B------:R-:W0:Y:S01]  /*0190*/  LDCU.64 UR8, c[0x0][0x380] ;  /* 0x00007000ff0877ac */ /* 0x000e220008000a00 */
[----:B------:R-:W-:Y:S04]  /*01a0*/  BSSY.RECONVERGENT B0, `(.L_x_10) ;  /* 0x0000112000007945 */ /* 0x000fe80003800200 */
[----:B-1-34-:R-:W-:Y:S05]  /*01b0*/  @!P0 BRA `(.L_x_11) ;  /* 0x0000001000408947 */ /* 0x01afea0003800000 */
[----:B------:R-:W1:Y:S01]  /*01c0*/  LDCU.64 UR10, c[0x0][0x3a8] ;  /* 0x00007500ff0a77ac */ /* 0x000e620008000a00 */
[----:B------:R-:W3:Y:S01]  /*01d0*/  LDC.64 R2, c[0x0][0x388] ;  /* 0x0000e200ff027b82 */ /* 0x000ee20000000a00 */
[C---:B------:R-:W-:Y:S01]  /*01e0*/  IMAD R8, R19.reuse, UR4, RZ ;  /* 0x0000000413087c24 */ /* 0x040fe2000f8e02ff */
[----:B------:R-:W4:Y:S04]  /*01f0*/  LDCU UR5, c[0x0][0x39c] ;  /* 0x00007380ff0577ac */ /* 0x000f280008000800 */
[----:B------:R-:W-:Y:S01]  /*0200*/  SHF.R.S32.HI R10, RZ, 0x1f, R8 ;  /* 0x0000001fff0a7819 */ /* 0x000fe20000011408 */
[----:B-1----:R-:W-:-:S04]  /*0210*/  IMAD R5, R19, UR10, RZ ;  /* 0x0000000a13057c24 */ /* 0x002fc8000f8e02ff */
[----:B------:R-:W-:Y:S02]  /*0220*/  IMAD R4, R5, 0x2, R0 ;  /* 0x0000000205047824 */ /* 0x000fe400078e0200 */
[--C-:B----4-:R-:W-:Y:S02]  /*0230*/  IMAD R5, R0, UR5, R7.reuse ;  /* 0x0000000500057c24 */ /* 0x110fe4000f8e0207 */
[----:B------:R-:W-:Y:S02]  /*0240*/  IMAD R9, R4, UR11, R7 ;  /* 0x0000000b04097c24 */ /* 0x000fe4000f8e0207 */
[----:B------:R-:W-:Y:S02]  /*0250*/  IMAD.IADD R14, R8, 0x1, R5 ;  /* 0x00000001080e7824 */ /* 0x000fe400078e0205 */
[----:B---3--:R-:W-:-:S04]  /*0260*/  IMAD.WIDE R2, R9, 0x4, R2 ;  /* 0x0000000409027825 */ /* 0x008fc800078e0202 */
[----:B------:R-:W-:-:S07]  /*0270*/  IMAD.MOV.U32 R9, RZ, RZ, RZ ;  /* 0x000000ffff097224 */ /* 0x000fce00078e00ff */
.L_x_18:
[----:B-1----:R-:W1:Y:S01]  /*0280*/  LDCU UR5, c[0x0][0x3a4] ;  /* 0x00007480ff0577ac */ /* 0x002e620008000800 */
[----:B------:R-:W-:Y:S01]  /*0290*/  IMAD.MOV.U32 R11, RZ, RZ, RZ ;  /* 0x000000ffff0b7224 */ /* 0x000fe200078e00ff */
[----:B---3--:R-:W3:Y:S01]  /*02a0*/  LDCU UR10, c[0x0][0x39c] ;  /* 0x00007380ff0a77ac */ /* 0x008ee20008000800 */
[----:B-1----:R-:W-:Y:S02]  /*02b0*/  UISETP.GE.U32.AND UP0, UPT, UR5, 0x8, UPT ;  /* 0x000000080500788c */ /* 0x002fe4000bf06070 */
[C---:B------:R-:W-:Y:S02]  /*02c0*/  IMAD R12, R9.reuse, UR5, RZ ;  /* 0x00000005090c7c24 */ /* 0x040fe4000f8e02ff */
[C---:B---3--:R-:W-:Y:S02]  /*02d0*/  IMAD R14, R9.reuse, UR10, R14 ;  /* 0x0000000a090e7c24 */ /* 0x048fe4000f8e020e */
[----:B------:R-:W-:-:S05]  /*02e0*/  VIADD R9, R9, 0x1 ;  /* 0x0000000109097836 */ /* 0x000fca0000000000 */
[----:B------:R-:W-:Y:S01]  /*02f0*/  ISETP.NE.AND P1, PT, R9, UR5, PT ;  /* 0x0000000509007c0c */ /* 0x000fe2000bf25270 */
[----:B----4-:R-:W-:-:S12]  /*0300*/  BRA.U !UP0, `(.L_x_12) ;  /* 0x0000000908087547 */ /* 0x010fd8000b800000 */
[----:B------:R-:W1:Y:S01]  /*0310*/  LDC.64 R4, c[0x0][0x380] ;  /* 0x0000e000ff047b82 */ /* 0x000e620000000a00 */
[----:B------:R-:W-:-:S07]  /*0320*/  HFMA2 R11, -RZ, RZ, 0, 0 ;  /* 0x00000000ff0b7431 */ /* 0x000fce00000001ff */
.L_x_13:
[----:B------:R-:W-:-:S04]  /*0330*/  IMAD.IADD R21, R11, 0x1, R14 ;  /* 0x000000010b157824 */ /* 0x000fc800078e020e */
[----:B------:R-:W-:-:S04]  /*0340*/  IMAD.IADD R15, R8, 0x1, R21 ;  /* 0x00000001080f7824 */ /* 0x000fc800078e0215 */
[----:B-1----:R-:W-:-:S06]  /*0350*/  IMAD.WIDE R14, R15, 0x4, R4 ;  /* 0x000000040f0e7825 */ /* 0x002fcc00078e0204 */
[----:B--2---:R-:W2:Y:S01]  /*0360*/  LDG.E R14, desc[UR6][R14.64] ;  /* 0x000000060e0e7981 */ /* 0x004ea2000c1e1900 */
[----:B------:R-:W-:Y:S01]  /*0370*/  IMAD.IADD R20, R11, 0x1, R12 ;  /* 0x000000010b147824 */ /* 0x000fe200078e020c */
[----:B--2---:R-:W-:-:S13]  /*0380*/  FSETP.NEU.AND P2, PT, R14, RZ, PT ;  /* 0x000000ff0e00720b */ /* 0x004fda0003f4d000 */
[----:B------:R-:W2:Y:S01]  /*0390*/  @P2 LDG.E R23, desc[UR6][R2.64] ;  /* 0x0000000602172981 */ /* 0x000ea2000c1e1900 */
[----:B------:R-:W-:Y:S01]  /*03a0*/  @P2 IMAD.SHL.U32 R22, R20, 0x4, RZ ;  /* 0x0000000414162824 */ /* 0x000fe200078e00ff */
[----:B------:R-:W-:Y:S02]  /*03b0*/  SHF.R.S32.HI R17, RZ, 0x1f, R11 ;  /* 0x0000001fff117819 */ /* 0x000fe4000001140b */
[--C-:B------:R-:W-:Y:S02]  /*03c0*/  SHF.R.S32.HI R12, RZ, 0x1f, R21.reuse ;  /* 0x0000001fff0c7819 */ /* 0x100fe40000011415 */
[----:B------:R-:W-:Y:S01]  /*03d0*/  IADD3 R13, P3, P4, R8, R11, R21 ;  /* 0x0000000b080d7210 */ /* 0x000fe20007c7e015 */
[----:B------:R-:W2:Y:S03]  /*03e0*/  @P2 LDC R22, c[0x3][R22] ;  /* 0x00c0000016162b82 */ /* 0x000ea60000000800 */
[----:B------:R-:W-:-:S02]  /*03f0*/  IADD3.X R24, PT, PT, R10, R17, R12, P3, P4 ;  /* 0x000000110a187210 */ /* 0x000fc40001fe840c */
[----:B0-----:R-:W-:-:S04]  /*0400*/  LEA R12, P3, R13, UR8, 0x2 ;  /* 0x000000080d0c7c11 */ /* 0x001fc8000f8610ff */
[----:B------:R-:W-:Y:S01]  /*0410*/  LEA.HI.X R13, R13, UR9, R24, 0x2, P3 ;  /* 0x000000090d0d7c11 */ /* 0x000fe200098f1418 */
[----:B--2---:R-:W-:-:S05]  /*0420*/  @P2 FFMA R15, R14, R22, R23 ;  /* 0x000000160e0f2223 */ /* 0x004fca0000000017 */
[----:B------:R0:W-:Y:S04]  /*0430*/  @P2 STG.E desc[UR6][R2.64], R15 ;  /* 0x0000000f02002986 */ /* 0x0001e8000c101906 */
[----:B------:R-:W2:Y:S01]  /*0440*/  LDG.E R26, desc[UR6][R12.64+0x4] ;  /* 0x000004060c1a7981 */ /* 0x000ea2000c1e1900 */
[----:B------:R-:W-:Y:S01]  /*0450*/  VIADD R14, R11, 0x1 ;  /* 0x000000010b0e7836 */ /* 0x000fe20000000000 */
[----:B--2---:R-:W-:-:S13]  /*0460*/  FSETP.NEU.AND P2, PT, R26, RZ, PT ;  /* 0x000000ff1a00720b */ /* 0x004fda0003f4d000 */
[----:B------:R-:W2:Y:S01]  /*0470*/  @P2 LDG.E R25, desc[UR6][R2.64] ;  /* 0x0000000602192981 */ /* 0x000ea2000c1e1900 */
[----:B------:R-:W-:Y:S02]  /*0480*/  @P2 IMAD.IADD R22, R20, 0x1, R11 ;  /* 0x0000000114162824 */ /* 0x000fe400078e020b */
[----:B------:R-:W-:-:S03]  /*0490*/  IMAD.IADD R23, R21, 0x1, R14 ;  /* 0x0000000115177824 */ /* 0x000fc600078e020e */
[----:B------:R-:W-:Y:S02]  /*04a0*/  @P2 SHF.L.U32 R22, R22, 0x2, RZ ;  /* 0x0000000216162819 */ /* 0x000fe400000006ff */
[--C-:B------:R-:W-:Y:S02]  /*04b0*/  SHF.R.S32.HI R21, RZ, 0x1f, R23.reuse ;  /* 0x0000001fff157819 */ /* 0x100fe40000011417 */
[----:B------:R-:W-:Y:S02]  /*04c0*/  IADD3 R24, P3, P4, R8, R11, R23 ;  /* 0x0000000b08187210 */ /* 0x000fe40007c7e017 */
[----:B------:R-:W2:Y:S02]  /*04d0*/  @P2 LDC R22, c[0x3][R22+0x4] ;  /* 0x00c0010016162b82 */ /* 0x000ea40000000800 */
[----:B------:R-:W-:Y:S02]  /*04e0*/  IADD3.X R21, PT, PT, R10, R17, R21, P3, P4 ;  /* 0x000000110a157210 */ /* 0x000fe40001fe8415 */
[----:B------:R-:W-:-:S04]  /*04f0*/  LEA R12, P3, R24, UR8, 0x2 ;  /* 0x00000008180c7c11 */ /* 0x000fc8000f8610ff */
[----:B------:R-:W-:Y:S01]  /*0500*/  LEA.HI.X R13, R24, UR9, R21, 0x2, P3 ;  /* 0x00000009180d7c11 */ /* 0x000fe200098f1415 */
[----:B--2---:R-:W-:-:S05]  /*0510*/  @P2 FFMA R25, R26, R22, R25 ;  /* 0x000000161a192223 */ /* 0x004fca0000000019 */
[----:B------:R1:W-:Y:S04]  /*0520*/  @P2 STG.E desc[UR6][R2.64], R25 ;  /* 0x0000001902002986 */ /* 0x0003e8000c101906 */
[----:B0-----:R-:W2:Y:S01]  /*0530*/  LDG.E R15, desc[UR6][R12.64+0x8] ;  /* 0x000008060c0f7981 */ /* 0x001ea2000c1e1900 */
[----:B------:R-:W-:Y:S01]  /*0540*/  IMAD.IADD R21, R20, 0x1, R14 ;  /* 0x0000000114157824 */ /* 0x000fe200078e020e */
[----:B------:R-:W-:Y:S02]  /*0550*/  IADD3 R22, PT, PT, R11, 0x2, RZ ;  /* 0x000000020b167810 */ /* 0x000fe40007ffe0ff */
[----:B--2---:R-:W-:-:S13]  /*0560*/  FSETP.NEU.AND P2, PT, R15, RZ, PT ;  /* 0x000000ff0f00720b */ /* 0x004fda0003f4d000 */
[----:B------:R-:W2:Y:S01]  /*0570*/  @P2 LDG.E R24, desc[UR6][R2.64] ;  /* 0x0000000602182981 */ /* 0x000ea2000c1e1900 */
[----:B------:R-:W-:Y:S02]  /*0580*/  @P2 IMAD.IADD R20, R21, 0x1, R11 ;  /* 0x0000000115142824 */ /* 0x000fe400078e020b */
[----:B------:R-:W-:Y:S02]  /*0590*/  IMAD.IADD R14, R23, 0x1, R22 ;  /* 0x00000001170e7824 */ /* 0x000fe400078e0216 */
[----:B------:R-:W-:-:S03]  /*05a0*/  @P2 IMAD.SHL.U32 R20, R20, 0x4, RZ ;  /* 0x0000000414142824 */ /* 0x000fc600078e00ff */
[--C-:B------:R-:W-:Y:S02]  /*05b0*/  SHF.R.S32.HI R23, RZ, 0x1f, R14.reuse ;  /* 0x0000001fff177819 */ /* 0x100fe4000001140e */
[----:B-1----:R-:W-:Y:S01]  /*05c0*/  IADD3 R25, P3, P4, R8, R11, R14 ;  /* 0x0000000b08197210 */ /* 0x002fe20007c7e00e */
[----:B------:R-:W2:Y:S03]  /*05d0*/  @P2 LDC R20, c[0x3][R20+0x8] ;  /* 0x00c0020014142b82 */ /* 0x000ea60000000800 */
[----:B------:R-:W-:Y:S02]  /*05e0*/  IADD3.X R26, PT, PT, R10, R17, R23, P3, P4 ;  /* 0x000000110a1a7210 */ /* 0x000fe40001fe8417 */
[----:B------:R-:W-:-:S04]  /*05f0*/  LEA R12, P3, R25, UR8, 0x2 ;  /* 0x00000008190c7c11 */ /* 0x000fc8000f8610ff */
[----:B------:R-:W-:Y:S01]  /*0600*/  LEA.HI.X R13, R25, UR9, R26, 0x2, P3 ;  /* 0x00000009190d7c11 */ /* 0x000fe200098f141a */
[----:B--2---:R-:W-:-:S05]  /*0610*/  @P2 FFMA R23, R15, R20, R24 ;  /* 0x000000140f172223 */ /* 0x004fca0000000018 */
[----:B------:R0:W-:Y:S04]  /*0620*/  @P2 STG.E desc[UR6][R2.64], R23 ;  /* 0x0000001702002986 */ /* 0x0001e8000c101906 */
[----:B------:R-:W2:Y:S01]  /*0630*/  LDG.E R15, desc[UR6][R12.64+0xc] ;  /* 0x00000c060c0f7981 */ /* 0x000ea2000c1e1900 */
[----:B------:R-:W-:Y:S02]  /*0640*/  IMAD.IADD R22, R21, 0x1, R22 ;  /* 0x0000000115167824 */ /* 0x000fe400078e0216 */
[----:B------:R-:W-:Y:S01]  /*0650*/  VIADD R21, R11, 0x3 ;  /* 0x000000030b157836 */ /* 0x000fe20000000000 */
[----:B--2---:R-:W-:-:S13]  /*0660*/  FSETP.NEU.AND P2, PT, R15, RZ, PT ;  /* 0x000000ff0f00720b */ /* 0x004fda0003f4d000 */
[----:B------:R-:W2:Y:S01]  /*0670*/  @P2 LDG.E R20, desc[UR6][R2.64] ;  /* 0x0000000602142981 */ /* 0x000ea2000c1e1900 */
[----:B------:R-:W-:Y:S01]  /*0680*/  @P2 IMAD.IADD R24, R22, 0x1, R11 ;  /* 0x0000000116182824 */ /* 0x000fe200078e020b */
[----:B------:R-:W-:-:S03]  /*0690*/  IADD3 R14, PT, PT, R14, R21, RZ ;  /* 0x000000150e0e7210 */ /* 0x000fc60007ffe0ff */
[----:B------:R-:W-:Y:S01]  /*06a0*/  @P2 IMAD.SHL.U32 R24, R24, 0x4, RZ ;  /* 0x0000000418182824 */ /* 0x000fe200078e00ff */
[--C-:B------:R-:W-:Y:S02]  /*06b0*/  SHF.R.S32.HI R25, RZ, 0x1f, R14.reuse ;  /* 0x0000001fff197819 */ /* 0x100fe4000001140e */
[----:B0-----:R-:W-:-:S03]  /*06c0*/  IADD3 R23, P3, P4, R8, R11, R14 ;  /* 0x0000000b08177210 */ /* 0x001fc60007c7e00e */
[----:B------:R-:W2:Y:S01]  /*06d0*/  @P2 LDC R24, c[0x3][R24+0xc] ;  /* 0x00c0030018182b82 */ /* 0x000ea20000000800 */
        /* <DEDUP_REMOVED lines=10> */
[----:B------:R-:W-:Y:S02]  /*0780*/  @P2 IMAD.IADD R24, R22, 0x1, R11 ;  /* 0x0000000116182824 */ /* 0x000fe400078e020b */
[----:B------:R-:W-:Y:S02]  /*0790*/  IMAD.IADD R14, R14, 0x1, R21 ;  /* 0x000000010e0e7824 */ /* 0x000fe400078e0215 */
[----:B------:R-:W-:-:S03]  /*07a0*/  @P2 IMAD.SHL.U32 R24, R24, 0x4, RZ ;  /* 0x0000000418182824 */ /* 0x000fc600078e00ff */
[--C-:B------:R-:W-:Y:S02]  /*07b0*/  SHF.R.S32.HI R25, RZ, 0x1f, R14.reuse ;  /* 0x0000001fff197819 */ /* 0x100fe4000001140e */
[----:B0-----:R-:W-:Y:S01]  /*07c0*/  IADD3 R23, P3, P4, R8, R11, R14 ;  /* 0x0000000b08177210 */ /* 0x001fe20007c7e00e */
[----:B------:R-:W2:Y:S03]  /*07d0*/  @P2 LDC R24, c[0x3][R24+0x10] ;  /* 0x00c0040018182b82 */ /* 0x000ea60000000800 */
[----:B------:R-:W-:Y:S02]  /*07e0*/  IADD3.X R26, PT, PT, R10, R17, R25, P3, P4 ;  /* 0x000000110a1a7210 */ /* 0x000fe40001fe8419 */
[----:B------:R-:W-:-:S04]  /*07f0*/  LEA R12, P3, R23, UR8, 0x2 ;  /* 0x00000008170c7c11 */ /* 0x000fc8000f8610ff */
[----:B------:R-:W-:Y:S01]  /*0800*/  LEA.HI.X R13, R23, UR9, R26, 0x2, P3 ;  /* 0x00000009170d7c11 */ /* 0x000fe200098f141a */
[----:B--2---:R-:W-:-:S05]  /*0810*/  @P2 FFMA R23, R15, R24, R20 ;  /* 0x000000180f172223 */ /* 0x004fca0000000014 */
[----:B------:R0:W-:Y:S04]  /*0820*/  @P2 STG.E desc[UR6][R2.64], R23 ;  /* 0x0000001702002986 */ /* 0x0001e8000c101906 */
[----:B------:R-:W2:Y:S01]  /*0830*/  LDG.E R15, desc[UR6][R12.64+0x14] ;  /* 0x000014060c0f7981 */ /* 0x000ea2000c1e1900 */
[----:B------:R-:W-:Y:S01]  /*0840*/  IADD3 R22, PT, PT, R22, R21, RZ ;  /* 0x0000001516167210 */ /* 0x000fe20007ffe0ff */
        /* <DEDUP_REMOVED lines=19> */
[----:B------:R-:W-:Y:S01]  /*0980*/  @P2 IADD3 R24, PT, PT, R22, R11, RZ ;  /* 0x0000000b16182210 */ /* 0x000fe20007ffe0ff */
[----:B------:R-:W-:-:S04]  /*0990*/  IMAD.IADD R14, R14, 0x1, R21 ;  /* 0x000000010e0e7824 */ /* 0x000fc800078e0215 */
        /* <DEDUP_REMOVED lines=10> */
[----:B------:R-:W-:Y:S01]  /*0a40*/  IMAD.IADD R22, R22, 0x1, R21 ;  /* 0x0000000116167824 */ /* 0x000fe200078e0215 */
[----:B--2---:R-:W-:-:S13]  /*0a50*/  FSETP.NEU.AND P2, PT, R13, RZ, PT ;  /* 0x000000ff0d00720b */ /* 0x004fda0003f4d000 */
[----:B------:R-:W2:Y:S01]  /*0a60*/  @P2 LDG.E R24, desc[UR6][R2.64] ;  /* 0x0000000602182981 */ /* 0x000ea2000c1e1900 */
[----:B------:R-:W-:-:S05]  /*0a70*/  @P2 IMAD.IADD R20, R22, 0x1, R11 ;  /* 0x0000000116142824 */ /* 0x000fca00078e020b */
[----:B------:R-:W-:-:S04]  /*0a80*/  @P2 SHF.L.U32 R20, R20, 0x2, RZ ;  /* 0x0000000214142819 */ /* 0x000fc800000006ff */
[----:B------:R-:W2:Y:S02]  /*0a90*/  @P2 LDC R17, c[0x3][R20+0x1c] ;  /* 0x00c0070014112b82 */ /* 0x000ea40000000800 */
[----:B--2---:R-:W-:Y:S01]  /*0aa0*/  @P2 FFMA R21, R13, R17, R24 ;  /* 0x000000110d152223 */ /* 0x004fe20000000018 */
[C---:B------:R-:W-:Y:S02]  /*0ab0*/  VIADD R17, R11.reuse, 0x7 ;  /* 0x000000070b117836 */ /* 0x040fe40000000000 */
[----:B------:R-:W-:Y:S02]  /*0ac0*/  VIADD R11, R11, 0x8 ;  /* 0x000000080b0b7836 */ /* 0x000fe40000000000 */
[----:B------:R3:W-:Y:S01]  /*0ad0*/  @P2 STG.E desc[UR6][R2.64], R21 ;  /* 0x0000001502002986 */ /* 0x0007e2000c101906 */
[--C-:B------:R-:W-:Y:S02]  /*0ae0*/  IMAD.IADD R12, R22, 0x1, R17.reuse ;  /* 0x00000001160c7824 */ /* 0x100fe400078e0211 */
[----:B------:R-:W-:Y:S01]  /*0af0*/  ISETP.NE.AND P2, PT, R11, R6, PT ;  /* 0x000000060b00720c */ /* 0x000fe20003f45270 */
[----:B------:R-:W-:-:S12]  /*0b00*/  IMAD.IADD R14, R14, 0x1, R17 ;  /* 0x000000010e0e7824 */ /* 0x000fd800078e0211 */
[----:B---3--:R-:W-:Y:S05]  /*0b10*/  @P2 BRA `(.L_x_13) ;  /* 0xfffffff800042947 */ /* 0x008fea000383ffff */
[----:B------:R-:W-:-:S07]  /*0b20*/  IMAD.MOV.U32 R11, RZ, RZ, R6 ;  /* 0x000000ffff0b7224 */ /* 0x000fce00078e0006 */
.L_x_12:
[----:B------:R-:W-:-:S13]  /*0b30*/  ISETP.NE.AND P2, PT, R16, RZ, PT ;  /* 0x000000ff1000720c */ /* 0x000fda0003f45270 */
[----:B------:R-:W-:Y:S05]  /*0b40*/  @!P2 BRA `(.L_x_14) ;  /* 0x0000000400d8a947 */ /* 0x000fea0003800000 */
[----:B------:R-:W-:Y:S02]  /*0b50*/  IADD3 R4, PT, PT, R16, -0x1, RZ ;  /* 0xffffffff10047810 */ /* 0x000fe40007ffe0ff */
[----:B------:R-:W-:Y:S02]  /*0b60*/  ISETP.NE.AND P2, PT, R18, RZ, PT ;  /* 0x000000ff1200720c */ /* 0x000fe40003f45270 */
[----:B------:R-:W-:-:S13]  /*0b70*/  ISETP.GE.U32.AND P3, PT, R4, 0x3, PT ;  /* 0x000000030400780c */ /* 0x000fda0003f66070 */
[----:B------:R-:W-:Y:S05]  /*0b80*/  @!P3 BRA `(.L_x_15) ;  /* 0x0000000000f8b947 */ /* 0x000fea0003800000 */
[----:B------:R-:W1:Y:S01]  /*0b90*/  LDC.64 R4, c[0x0][0x380] ;  /* 0x0000e000ff047b82 */ /* 0x000e620000000a00 */
[----:B------:R-:W-:Y:S01]  /*0ba0*/  IMAD.IADD R13, R14, 0x1, R11 ;  /* 0x000000010e0d7824 */ /* 0x000fe200078e020b */
[----:B------:R-:W3:Y:S03]  /*0bb0*/  LDCU.64 UR10, c[0x0][0x380] ;  /* 0x00007000ff0a77ac */ /* 0x000ee60008000a00 */
[----:B------:R-:W-:-:S04]  /*0bc0*/  IMAD.IADD R15, R8, 0x1, R13 ;  /* 0x00000001080f7824 */ /* 0x000fc800078e020d */
[----:B-1----:R-:W-:-:S06]  /*0bd0*/  IMAD.WIDE R14, R15, 0x4, R4 ;  /* 0x000000040f0e7825 */ /* 0x002fcc00078e0204 */
[----:B--2---:R-:W2:Y:S01]  /*0be0*/  LDG.E R15, desc[UR6][R14.64] ;  /* 0x000000060e0f7981 */ /* 0x004ea2000c1e1900 */
[----:B------:R-:W-:Y:S01]  /*0bf0*/  IMAD.IADD R12, R12, 0x1, R11 ;  /* 0x000000010c0c7824 */ /* 0x000fe200078e020b */
[----:B--2---:R-:W-:-:S13]  /*0c00*/  FSETP.NEU.AND P3, PT, R15, RZ, PT ;  /* 0x000000ff0f00720b */ /* 0x004fda0003f6d000 */
[----:B------:R-:W2:Y:S01]  /*0c10*/  @P3 LDG.E R22, desc[UR6][R2.64] ;  /* 0x0000000602163981 */ /* 0x000ea2000c1e1900 */
[----:B------:R-:W-:Y:S01]  /*0c20*/  @P3 IMAD.SHL.U32 R17, R12, 0x4, RZ ;  /* 0x000000040c113824 */ /* 0x000fe200078e00ff */
[--C-:B------:R-:W-:Y:S02]  /*0c30*/  SHF.R.S32.HI R5, RZ, 0x1f, R13.reuse ;  /* 0x0000001fff057819 */ /* 0x100fe4000001140d */
[----:B------:R-:W-:-:S03]  /*0c40*/  IADD3 R20, P4, P5, R8, R11, R13 ;  /* 0x0000000b08147210 */ /* 0x000fc60007d9e00d */
[----:B------:R-:W2:Y:S01]  /*0c50*/  @P3 LDC R17, c[0x3][R17] ;  /* 0x00c0000011113b82 */ /* 0x000ea20000000800 */
[----:B------:R-:W-:Y:S02]  /*0c60*/  IADD3.X R5, PT, PT, R10, RZ, R5, P4, P5 ;  /* 0x000000ff0a057210 */ /* 0x000fe400027ea405 */
[----:B---3--:R-:W-:-:S04]  /*0c70*/  LEA R4, P4, R20, UR10, 0x2 ;  /* 0x0000000a14047c11 */ /* 0x008fc8000f8810ff */
        /* <DEDUP_REMOVED lines=11> */
[----:B------:R-:W2:Y:S01]  /*0d30*/  @P3 LDC R17, c[0x3][R22+0x4] ;  /* 0x00c0010016113b82 */ /* 0x000ea20000000800 */
[----:B------:R-:W-:-:S04]  /*0d40*/  IADD3 R20, P4, P5, R8, R11, R13 ;  /* 0x0000000b08147210 */ /* 0x000fc80007d9e00d */
[----:B------:R-:W-:Y:S02]  /*0d50*/  IADD3.X R21, PT, PT, R10, RZ, R21, P4, P5 ;  /* 0x000000ff0a157210 */ /* 0x000fe400027ea415 */
[----:B------:R-:W-:-:S04]  /*0d60*/  LEA R4, P4, R20, UR10, 0x2 ;  /* 0x0000000a14047c11 */ /* 0x000fc8000f8810ff */
[----:B------:R-:W-:Y:S01]  /*0d70*/  LEA.HI.X R5, R20, UR11, R21, 0x2, P4 ;  /* 0x0000000b14057c11 */ /* 0x000fe2000a0f1415 */
[----:B--2---:R-:W-:-:S05]  /*0d80*/  @P3 FFMA R17, R23, R17, R24 ;  /* 0x0000001117113223 */ /* 0x004fca0000000018 */
[----:B------:R2:W-:Y:S04]  /*0d90*/  @P3 STG.E desc[UR6][R2.64], R17 ;  /* 0x0000001102003986 */ /* 0x0005e8000c101906 */
[----:B------:R-:W3:Y:S01]  /*0da0*/  LDG.E R24, desc[UR6][R4.64+0x8] ;  /* 0x0000080604187981 */ /* 0x000ee2000c1e1900 */
[----:B------:R-:W-:Y:S01]  /*0db0*/  IMAD.IADD R21, R12, 0x1, R14 ;  /* 0x000000010c157824 */ /* 0x000fe200078e020e */
[----:B------:R-:W-:Y:S02]  /*0dc0*/  IADD3 R12, PT, PT, R11, 0x2, RZ ;  /* 0x000000020b0c7810 */ /* 0x000fe40007ffe0ff */
[----:B---3--:R-:W-:-:S13]  /*0dd0*/  FSETP.NEU.AND P3, PT, R24, RZ, PT ;  /* 0x000000ff1800720b */ /* 0x008fda0003f6d000 */
[----:B------:R-:W3:Y:S01]  /*0de0*/  @P3 LDG.E R23, desc[UR6][R2.64] ;  /* 0x0000000602173981 */ /* 0x000ee2000c1e1900 */
[----:B------:R-:W-:Y:S02]  /*0df0*/  @P3 IMAD.IADD R14, R11, 0x1, R21 ;  /* 0x000000010b0e3824 */ /* 0x000fe400078e0215 */
[----:B------:R-:W-:Y:S02]  /*0e00*/  IMAD.IADD R13, R13, 0x1, R12 ;  /* 0x000000010d0d7824 */ /* 0x000fe400078e020c */
[----:B------:R-:W-:-:S03]  /*0e10*/  @P3 IMAD.SHL.U32 R14, R14, 0x4, RZ ;  /* 0x000000040e0e3824 */ /* 0x000fc600078e00ff */
[--C-:B-1----:R-:W-:Y:S02]  /*0e20*/  SHF.R.S32.HI R15, RZ, 0x1f, R13.reuse ;  /* 0x0000001fff0f7819 */ /* 0x102fe4000001140d */
[----:B--2---:R-:W-:Y:S01]  /*0e30*/  IADD3 R17, P4, P5, R8, R11, R13 ;  /* 0x0000000b08117210 */ /* 0x004fe20007d9e00d */
[----:B------:R-:W3:Y:S03]  /*0e40*/  @P3 LDC R14, c[0x3][R14+0x8] ;  /* 0x00c002000e0e3b82 */ /* 0x000ee60000000800 */
[----:B------:R-:W-:Y:S02]  /*0e50*/  IADD3.X R20, PT, PT, R10, RZ, R15, P4, P5 ;  /* 0x000000ff0a147210 */ /* 0x000fe400027ea40f */
[----:B------:R-:W-:-:S04]  /*0e60*/  LEA R4, P4, R17, UR10, 0x2 ;  /* 0x0000000a11047c11 */ /* 0x000fc8000f8810ff */
[----:B------:R-:W-:Y:S01]  /*0e70*/  LEA.HI.X R5, R17, UR11, R20, 0x2, P4 ;  /* 0x0000000b11057c11 */ /* 0x000fe2000a0f1414 */
[----:B---3--:R-:W-:-:S05]  /*0e80*/  @P3 FFMA R15, R24, R14, R23 ;  /* 0x0000000e180f3223 */ /* 0x008fca0000000017 */
[----:B------:R1:W-:Y:S04]  /*0e90*/  @P3 STG.E desc[UR6][R2.64], R15 ;  /* 0x0000000f02003986 */ /* 0x0003e8000c101906 */
[----:B------:R-:W2:Y:S01]  /*0ea0*/  LDG.E R4, desc[UR6][R4.64+0xc] ;  /* 0x00000c0604047981 */ /* 0x000ea2000c1e1900 */
[----:B------:R-:W-:Y:S01]  /*0eb0*/  IMAD.IADD R21, R21, 0x1, R12 ;  /* 0x0000000115157824 */ /* 0x000fe200078e020c */
[----:B--2---:R-:W-:-:S13]  /*0ec0*/  FSETP.NEU.AND P3, PT, R4, RZ, PT ;  /* 0x000000ff0400720b */ /* 0x004fda0003f6d000 */
[----:B------:R-:W2:Y:S01]  /*0ed0*/  @P3 LDG.E R17, desc[UR6][R2.64] ;  /* 0x0000000602113981 */ /* 0x000ea2000c1e1900 */
[----:B------:R-:W-:-:S04]  /*0ee0*/  @P3 IMAD.IADD R20, R11, 0x1, R21 ;  /* 0x000000010b143824 */ /* 0x000fc800078e0215 */
[----:B------:R-:W-:-:S04]  /*0ef0*/  @P3 IMAD.SHL.U32 R20, R20, 0x4, RZ ;  /* 0x0000000414143824 */ /* 0x000fc800078e00ff */
[----:B------:R-:W2:Y:S02]  /*0f00*/  @P3 LDC R12, c[0x3][R20+0xc] ;  /* 0x00c00300140c3b82 */ /* 0x000ea40000000800 */
[----:B--2---:R-:W-:Y:S01]  /*0f10*/  @P3 FFMA R17, R4, R12, R17 ;  /* 0x0000000c04113223 */ /* 0x004fe20000000011 */
[C---:B------:R-:W-:Y:S01]  /*0f20*/  IADD3 R12, PT, PT, R11.reuse, 0x3, RZ ;  /* 0x000000030b0c7810 */ /* 0x040fe20007ffe0ff */
[----:B------:R-:W-:-:S03]  /*0f30*/  VIADD R11, R11, 0x4 ;  /* 0x000000040b0b7836 */ /* 0x000fc60000000000 */
[----:B------:R1:W-:Y:S01]  /*0f40*/  @P3 STG.E desc[UR6][R2.64], R17 ;  /* 0x0000001102003986 */ /* 0x0003e2000c101906 */
[--C-:B------:R-:W-:Y:S02]  /*0f50*/  IMAD.IADD R14, R13, 0x1, R12.reuse ;  /* 0x000000010d0e7824 */ /* 0x100fe400078e020c */
[----:B------:R-:W-:-:S07]  /*0f60*/  IMAD.IADD R12, R21, 0x1, R12 ;  /* 0x00000001150c7824 */ /* 0x000fce00078e020c */
.L_x_15:
[----:B------:R-:W-:Y:S04]  /*0f70*/  BSSY.RECONVERGENT B1, `(.L_x_14) ;  /* 0x0000033000017945 */ /* 0x000fe80003800200 */
[----:B------:R-:W-:Y:S05]  /*0f80*/  @!P2 BRA `(.L_x_16) ;  /* 0x0000000000c4a947 */ /* 0x000fea0003800000 */
[----:B------:R-:W3:Y:S01]  /*0f90*/  LDCU UR5, c[0x0][0x3a4] ;  /* 0x00007480ff0577ac */ /* 0x000ee20008000800 */
[----:B------:R-:W-:Y:S01]  /*0fa0*/  ISETP.NE.AND P2, PT, R18, 0x1, PT ;  /* 0x000000011200780c */ /* 0x000fe20003f45270 */
[----:B---3--:R-:W-:-:S12]  /*0fb0*/  ULOP3.LUT UP0, URZ, UR5, 0x1, URZ, 0xc0, !UPT ;  /* 0x0000000105ff7892 */ /* 0x008fd8000f80c0ff */
[----:B------:R-:W-:Y:S05]  /*0fc0*/  @!P2 BRA `(.L_x_17) ;  /* 0x00000000007ca947 */ /* 0x000fea0003800000 */
[----:B------:R-:W3:Y:S01]  /*0fd0*/  LDC.64 R4, c[0x0][0x380] ;  /* 0x0000e000ff047b82 */ /* 0x000ee20000000a00 */
[----:B------:R-:W-:Y:S01]  /*0fe0*/  IMAD.IADD R13, R14, 0x1, R11 ;  /* 0x000000010e0d7824 */ /* 0x000fe200078e020b */
[----:B------:R-:W4:Y:S04]  /*0ff0*/  LDCU.64 UR10, c[0x0][0x380] ;  /* 0x00007000ff0a77ac */ /* 0x000f280008000a00 */
[----:B-1----:R-:W-:-:S05]  /*1000*/  IADD3 R15, PT, PT, R8, R13, RZ ;  /* 0x0000000d080f7210 */ /* 0x002fca0007ffe0ff */
[----:B---3--:R-:W-:-:S05]  /*1010*/  IMAD.WIDE R4, R15, 0x4, R4 ;  /* 0x000000040f047825 */ /* 0x008fca00078e0204 */
        /* <DEDUP_REMOVED lines=10> */
[----:B----4-:R-:W-:-:S04]  /*10c0*/  LEA R4, P3, R20, UR10, 0x2 ;  /* 0x0000000a14047c11 */ /* 0x010fc8000f8610ff */
[----:B------:R-:W-:Y:S01]  /*10d0*/  LEA.HI.X R5, R20, UR11, R15, 0x2, P3 ;  /* 0x0000000b14057c11 */ /* 0x000fe200098f140f */
[----:B--2---:R-:W-:-:S05]  /*10e0*/  @P2 FFMA R15, R22, R14, R21 ;  /* 0x0000000e160f2223 */ /* 0x004fca0000000015 */
[----:B------:R3:W-:Y:S04]  /*10f0*/  @P2 STG.E desc[UR6][R2.64], R15 ;  /* 0x0000000f02002986 */ /* 0x0007e8000c101906 */
[----:B------:R-:W2:Y:S02]  /*1100*/  LDG.E R4, desc[UR6][R4.64+0x4] ;  /* 0x0000040604047981 */ /* 0x000ea4000c1e1900 */
[----:B--2---:R-:W-:-:S13]  /*1110*/  FSETP.NEU.AND P2, PT, R4, RZ, PT ;  /* 0x000000ff0400720b */ /* 0x004fda0003f4d000 */
[----:B------:R-:W2:Y:S01]  /*1120*/  @P2 LDG.E R17, desc[UR6][R2.64] ;  /* 0x0000000602112981 */ /* 0x000ea2000c1e1900 */
[C-C-:B------:R-:W-:Y:S01]  /*1130*/  @P2 IMAD.IADD R20, R11.reuse, 0x1, R12.reuse ;  /* 0x000000010b142824 */ /* 0x140fe200078e020c */
[C---:B------:R-:W-:Y:S01]  /*1140*/  IADD3 R21, PT, PT, R11.reuse, 0x1, RZ ;  /* 0x000000010b157810 */ /* 0x040fe20007ffe0ff */
[----:B------:R-:W-:Y:S02]  /*1150*/  VIADD R11, R11, 0x2 ;  /* 0x000000020b0b7836 */ /* 0x000fe40000000000 */
[----:B------:R-:W-:Y:S02]  /*1160*/  @P2 IMAD.SHL.U32 R20, R20, 0x4, RZ ;  /* 0x0000000414142824 */ /* 0x000fe400078e00ff */
[C---:B------:R-:W-:Y:S02]  /*1170*/  IMAD.IADD R12, R21.reuse, 0x1, R12 ;  /* 0x00000001150c7824 */ /* 0x040fe400078e020c */
[----:B------:R-:W2:Y:S02]  /*1180*/  @P2 LDC R14, c[0x3][R20+0x4] ;  /* 0x00c00100140e2b82 */ /* 0x000ea40000000800 */
[----:B--2---:R-:W-:Y:S01]  /*1190*/  @P2 FFMA R17, R4, R14, R17 ;  /* 0x0000000e04112223 */ /* 0x004fe20000000011 */
[----:B------:R-:W-:-:S04]  /*11a0*/  IMAD.IADD R14, R21, 0x1, R13 ;  /* 0x00000001150e7824 */ /* 0x000fc800078e020d */
[----:B------:R3:W-:Y:S03]  /*11b0*/  @P2 STG.E desc[UR6][R2.64], R17 ;  /* 0x0000001102002986 */ /* 0x0007e6000c101906 */
.L_x_17:
[----:B------:R-:W-:Y:S05]  /*11c0*/  BRA.U !UP0, `(.L_x_16) ;  /* 0x0000000108347547 */ /* 0x000fea000b800000 */
[----:B------:R-:W4:Y:S01]  /*11d0*/  LDC.64 R4, c[0x0][0x380] ;  /* 0x0000e000ff047b82 */ /* 0x000f220000000a00 */
[----:B------:R-:W-:-:S05]  /*11e0*/  IMAD.IADD R14, R14, 0x1, R11 ;  /* 0x000000010e0e7824 */ /* 0x000fca00078e020b */
[----:B------:R-:W-:-:S05]  /*11f0*/  IADD3 R13, PT, PT, R8, R14, RZ ;  /* 0x0000000e080d7210 */ /* 0x000fca0007ffe0ff */
[----:B----4-:R-:W-:-:S05]  /*1200*/  IMAD.WIDE R4, R13, 0x4, R4 ;  /* 0x000000040d047825 */ /* 0x010fca00078e0204 */
[----:B--2---:R-:W2:Y:S01]  /*1210*/  LDG.E R20, desc[UR6][R4.64] ;  /* 0x0000000604147981 */ /* 0x004ea2000c1e1900 */
[----:B------:R-:W-:Y:S01]  /*1220*/  IMAD.IADD R12, R11, 0x1, R12 ;  /* 0x000000010b0c7824 */ /* 0x000fe200078e020c */
[----:B--2---:R-:W-:-:S13]  /*1230*/  FSETP.NEU.AND P2, PT, R20, RZ, PT ;  /* 0x000000ff1400720b */ /* 0x004fda0003f4d000 */
[----:B------:R-:W-:Y:S05]  /*1240*/  @!P2 BRA `(.L_x_16) ;  /* 0x000000000014a947 */ /* 0x000fea0003800000 */
[----:B------:R-:W2:Y:S01]  /*1250*/  LDG.E R5, desc[UR6][R2.64] ;  /* 0x0000000602057981 */ /* 0x000ea2000c1e1900 */
[----:B------:R-:W-:-:S06]  /*1260*/  IMAD.SHL.U32 R4, R12, 0x4, RZ ;  /* 0x000000040c047824 */ /* 0x000fcc00078e00ff */
[----:B------:R-:W2:Y:S02]  /*1270*/  LDC R4, c[0x3][R4] ;  /* 0x00c0000004047b82 */ /* 0x000ea40000000800 */
[----:B--2---:R-:W-:-:S05]  /*1280*/  FFMA R5, R20, R4, R5 ;  /* 0x0000000414057223 */ /* 0x004fca0000000005 */
[----:B------:R4:W-:Y:S02]  /*1290*/  STG.E desc[UR6][R2.64], R5 ;  /* 0x0000000502007986 */ /* 0x0009e4000c101906 */
.L_x_16:
[----:B0-2---:R-:W-:Y:S05]  /*12a0*/  BSYNC.RECONVERGENT B1 ;  /* 0x0000000000017941 */ /* 0x005fea0003800200 */
.L_x_14:
[----:B------:R-:W-:Y:S05]  /*12b0*/  @P1 BRA `(.L_x_18) ;  /* 0xffffffec00f01947 */ /* 0x000fea000383ffff */
.L_x_11:
[----:B0-2---:R-:W-:Y:S05]  /*12c0*/  BSYNC.RECONVERGENT B0 ;  /* 0x0000000000007941 */ /* 0x005fea0003800200 */
.L_x_10:
[----:B------:R-:W0:Y:S01]  /*12d0*/  LDCU UR5, c[0x0][0x3a0] ;  /* 0x00007400ff0577ac */ /* 0x000e220008000800 */
[----:B------:R-:W-:-:S05]  /*12e0*/  VIADD R19, R19, 0x1 ;  /* 0x0000000113137836 */ /* 0x000fca0000000000 */
[----:B0-----:R-:W-:-:S13]  /*12f0*/  ISETP.NE.AND P1, PT, R19, UR5, PT ;  /* 0x0000000513007c0c */ /* 0x001fda000bf25270 */
[----:B------:R-:W-:Y:S05]  /*1300*/  @P1 BRA `(.L_x_19) ;  /* 0xffffffec00a01947 */ /* 0x000fea000383ffff */
[----:B------:R-:W-:Y:S05]  /*1310*/  EXIT ;  /* 0x000000000000794d */ /* 0x000fea0003800000 */
.L_x_20:
        /* <DEDUP_REMOVED lines=14> */
.L_x_22:


//--------------------- .nv.shared.reserved.0     --------------------------
	.section	.nv.shared.reserved.0,"aw",@nobits
	.weak		__nv_reservedSMEM_offset_0_alias
	.size		__nv_reservedSMEM_offset_0_alias, 0, 64
	.other		__nv_reservedSMEM_offset_0_alias,@"STO_CUDA_RESERVED_SHARED STV_DEFAULT"
__nv_reservedSMEM_offset_0_alias:
	.zero		0
	.zero		64


//--------------------- .nv.constant0._Z15compute_gpu_csrPfS_PiS0_iiiiiiiii --------------------------
	.section	.nv.constant0._Z15compute_gpu_csrPfS_PiS0_iiiiiiiii,"a",@progbits
	.sectionflags	@""
	.align	4
.nv.constant0._Z15compute_gpu_csrPfS_PiS0_iiiiiiiii:
	.zero		964


//--------------------- .nv.constant0._Z11compute_gpuPfS_iiiiiiii --------------------------
	.section	.nv.constant0._Z11compute_gpuPfS_iiiiiiii,"a",@progbits
	.sectionflags	@""
	.align	4
.nv.constant0._Z11compute_gpuPfS_iiiiiiii:
	.zero		944


//--------------------- SYMBOLS --------------------------

	.type		.nv.reservedSmem.offset0,@object
	.size		.nv.reservedSmem.offset0,0x4
